	.target	sm_90a

	.elftype	@"ET_EXEC"


//--------------------- .note.nv.tkinfo           --------------------------
	.section	.note.nv.tkinfo,"",@"SHT_NOTE"
	.sectionflags	@"SHF_NOTE_NV_TKINFO"
	.tkinfo
        /*0018*/ 	.word	0x00000002
        /*0030*/ 	.string	""
        /*0030*/ 	.string	"ptxas"
        /*0030*/ 	.string	"Cuda compilation tools, release 13.0, V13.0.88"
        /*0030*/ 	.string	"Build cuda_13.0.r13.0/compiler.36424714_0"
        /*0030*/ 	.string	"-arch sm_90a -m 64 "



//--------------------- .note.nv.cuinfo           --------------------------
	.section	.note.nv.cuinfo,"",@"SHT_NOTE"
	.sectionflags	@"SHF_NOTE_NV_CUINFO"
        /*0018*/ 	.short	0x0002
        /*001a*/ 	.short	0x005a
        /*001c*/ 	.short	0x0082
	.zero		2


//--------------------- .nv.info                  --------------------------
	.section	.nv.info,"",@"SHT_CUDA_INFO"
	.align	4


	//----- nvinfo : EIATTR_REGCOUNT
	.align		4
        /*0000*/ 	.byte	0x04, 0x2f
        /*0002*/ 	.short	(.L_15 - .L_14)
	.align		4
.L_14:
        /*0004*/ 	.word	index@(_ZN7cutlass13device_kernelINS_4gemm6kernel13GemmUniversalIN4cute5tupleIJiiiiEEENS1_10collective13CollectiveMmaINS1_34MainloopSm90TmaGmmaWarpSpecializedILi5ENS5_IJNS4_1CILi1EEESB_SB_EEENS1_35KernelTmaWarpSpecializedCooperativeEEENS5_IJNSA_ILi256EEENSA_ILi64EEENSA_ILi32EEEEEEfNS5_IJlSB_lEEEfSJ_NS4_8TiledMMAINS4_8MMA_AtomIJNS4_4SM904GMMA29MMA_64x64x8_F32TF32TF32_SS_TNILNSN_7ScaleInE1ELSP_1EEEEEENS4_6LayoutINS5_IJNSA_ILi2EEESB_SB_EEENS5_IJSB_NSA_ILi0EEESV_EEEEENS5_IJNS4_10UnderscoreESY_SY_EEEEENS4_13SM90_TMA_LOADENS4_14ComposedLayoutINS4_7SwizzleILi3ELi4ELi3EEENS4_18smem_ptr_flag_bitsILi32EEENSS_INS5_IJNSA_ILi8EEESH_EEENS5_IJSH_SB_EEEEEEEvNS4_8identityES11_S1B_vS1C_EENS_8epilogue10collective6detail29Sm90TmaWarpSpecializedAdapterINS1F_15DefaultEpilogueIfSJ_SJ_NS1E_6thread17LinearCombinationIfLi1EffLNS1J_9ScaleType4KindE0ELNS_15FloatRoundStyleE2EfEENS1_15EpilogueDefaultEEEEEvvEEEEvNT_6ParamsE)
        /*0008*/ 	.word	0x000000a8


	//----- nvinfo : EIATTR_FRAME_SIZE
	.align		4
.L_15:
        /*000c*/ 	.byte	0x04, 0x11
        /*000e*/ 	.short	(.L_17 - .L_16)
	.align		4
.L_16:
        /*0010*/ 	.word	index@(_ZN7cutlass13device_kernelINS_4gemm6kernel13GemmUniversalIN4cute5tupleIJiiiiEEENS1_10collective13CollectiveMmaINS1_34MainloopSm90TmaGmmaWarpSpecializedILi5ENS5_IJNS4_1CILi1EEESB_SB_EEENS1_35KernelTmaWarpSpecializedCooperativeEEENS5_IJNSA_ILi256EEENSA_ILi64EEENSA_ILi32EEEEEEfNS5_IJlSB_lEEEfSJ_NS4_8TiledMMAINS4_8MMA_AtomIJNS4_4SM904GMMA29MMA_64x64x8_F32TF32TF32_SS_TNILNSN_7ScaleInE1ELSP_1EEEEEENS4_6LayoutINS5_IJNSA_ILi2EEESB_SB_EEENS5_IJSB_NSA_ILi0EEESV_EEEEENS5_IJNS4_10UnderscoreESY_SY_EEEEENS4_13SM90_TMA_LOADENS4_14ComposedLayoutINS4_7SwizzleILi3ELi4ELi3EEENS4_18smem_ptr_flag_bitsILi32EEENSS_INS5_IJNSA_ILi8EEESH_EEENS5_IJSH_SB_EEEEEEEvNS4_8identityES11_S1B_vS1C_EENS_8epilogue10collective6detail29Sm90TmaWarpSpecializedAdapterINS1F_15DefaultEpilogueIfSJ_SJ_NS1E_6thread17LinearCombinationIfLi1EffLNS1J_9ScaleType4KindE0ELNS_15FloatRoundStyleE2EfEENS1_15EpilogueDefaultEEEEEvvEEEEvNT_6ParamsE)
        /*0014*/ 	.word	0x00000000


	//----- nvinfo : EIATTR_MIN_STACK_SIZE
	.align		4
.L_17:
        /*0018*/ 	.byte	0x04, 0x12
        /*001a*/ 	.short	(.L_19 - .L_18)
	.align		4
.L_18:
        /*001c*/ 	.word	index@(_ZN7cutlass13device_kernelINS_4gemm6kernel13GemmUniversalIN4cute5tupleIJiiiiEEENS1_10collective13CollectiveMmaINS1_34MainloopSm90TmaGmmaWarpSpecializedILi5ENS5_IJNS4_1CILi1EEESB_SB_EEENS1_35KernelTmaWarpSpecializedCooperativeEEENS5_IJNSA_ILi256EEENSA_ILi64EEENSA_ILi32EEEEEEfNS5_IJlSB_lEEEfSJ_NS4_8TiledMMAINS4_8MMA_AtomIJNS4_4SM904GMMA29MMA_64x64x8_F32TF32TF32_SS_TNILNSN_7ScaleInE1ELSP_1EEEEEENS4_6LayoutINS5_IJNSA_ILi2EEESB_SB_EEENS5_IJSB_NSA_ILi0EEESV_EEEEENS5_IJNS4_10UnderscoreESY_SY_EEEEENS4_13SM90_TMA_LOADENS4_14ComposedLayoutINS4_7SwizzleILi3ELi4ELi3EEENS4_18smem_ptr_flag_bitsILi32EEENSS_INS5_IJNSA_ILi8EEESH_EEENS5_IJSH_SB_EEEEEEEvNS4_8identityES11_S1B_vS1C_EENS_8epilogue10collective6detail29Sm90TmaWarpSpecializedAdapterINS1F_15DefaultEpilogueIfSJ_SJ_NS1E_6thread17LinearCombinationIfLi1EffLNS1J_9ScaleType4KindE0ELNS_15FloatRoundStyleE2EfEENS1_15EpilogueDefaultEEEEEvvEEEEvNT_6ParamsE)
        /*0020*/ 	.word	0x00000000
.L_19:


//--------------------- .nv.compat                --------------------------
	.section	.nv.compat,"",@"SHT_CUDA_COMPAT_INFO"
	.align	4
        /*0000*/ 	.byte	0x02, 0x09, 0x01, 0x00, 0x02, 0x02, 0x04, 0x00, 0x02, 0x05, 0x05, 0x00, 0x03, 0x07, 0x01, 0x01
        /*0010*/ 	.byte	0x02, 0x03, 0x01, 0x00, 0x02, 0x06, 0x01, 0x00, 0x04, 0x0b, 0x08, 0x00, 0x00, 0x00, 0x00, 0x00
        /*0020*/ 	.byte	0x00, 0x00, 0x00, 0x00


//--------------------- .nv.info._ZN7cutlass13device_kernelINS_4gemm6kernel13GemmUniversalIN4cute5tupleIJiiiiEEENS1_10collective13CollectiveMmaINS1_34MainloopSm90TmaGmmaWarpSpecializedILi5ENS5_IJNS4_1CILi1EEESB_SB_EEENS1_35KernelTmaWarpSpecializedCooperativeEEENS5_IJNSA_ILi256EEENSA_ILi64EEENSA_ILi32EEEEEEfNS5_IJlSB_lEEEfSJ_NS4_8TiledMMAINS4_8MMA_AtomIJNS4_4SM904GMMA29MMA_64x64x8_F32TF32TF32_SS_TNILNSN_7ScaleInE1ELSP_1EEEEEENS4_6LayoutINS5_IJNSA_ILi2EEESB_SB_EEENS5_IJSB_NSA_ILi0EEESV_EEEEENS5_IJNS4_10UnderscoreESY_SY_EEEEENS4_13SM90_TMA_LOADENS4_14ComposedLayoutINS4_7SwizzleILi3ELi4ELi3EEENS4_18smem_ptr_flag_bitsILi32EEENSS_INS5_IJNSA_ILi8EEESH_EEENS5_IJSH_SB_EEEEEEEvNS4_8identityES11_S1B_vS1C_EENS_8epilogue10collective6detail29Sm90TmaWarpSpecializedAdapterINS1F_15DefaultEpilogueIfSJ_SJ_NS1E_6thread17LinearCombinationIfLi1EffLNS1J_9ScaleType4KindE0ELNS_15FloatRoundStyleE2EfEENS1_15EpilogueDefaultEEEEEvvEEEEvNT_6ParamsE --------------------------
	.section	.nv.info._ZN7cutlass13device_kernelINS_4gemm6kernel13GemmUniversalIN4cute5tupleIJiiiiEEENS1_10collective13CollectiveMmaINS1_34MainloopSm90TmaGmmaWarpSpecializedILi5ENS5_IJNS4_1CILi1EEESB_SB_EEENS1_35KernelTmaWarpSpecializedCooperativeEEENS5_IJNSA_ILi256EEENSA_ILi64EEENSA_ILi32EEEEEEfNS5_IJlSB_lEEEfSJ_NS4_8TiledMMAINS4_8MMA_AtomIJNS4_4SM904GMMA29MMA_64x64x8_F32TF32TF32_SS_TNILNSN_7ScaleInE1ELSP_1EEEEEENS4_6LayoutINS5_IJNSA_ILi2EEESB_SB_EEENS5_IJSB_NSA_ILi0EEESV_EEEEENS5_IJNS4_10UnderscoreESY_SY_EEEEENS4_13SM90_TMA_LOADENS4_14ComposedLayoutINS4_7SwizzleILi3ELi4ELi3EEENS4_18smem_ptr_flag_bitsILi32EEENSS_INS5_IJNSA_ILi8EEESH_EEENS5_IJSH_SB_EEEEEEEvNS4_8identityES11_S1B_vS1C_EENS_8epilogue10collective6detail29Sm90TmaWarpSpecializedAdapterINS1F_15DefaultEpilogueIfSJ_SJ_NS1E_6thread17LinearCombinationIfLi1EffLNS1J_9ScaleType4KindE0ELNS_15FloatRoundStyleE2EfEENS1_15EpilogueDefaultEEEEEvvEEEEvNT_6ParamsE,"",@"SHT_CUDA_INFO"
	.sectionflags	@""
	.align	4


	//----- nvinfo : EIATTR_CUDA_API_VERSION
	.align		4
        /*0000*/ 	.byte	0x04, 0x37
        /*0002*/ 	.short	(.L_21 - .L_20)
.L_20:
        /*0004*/ 	.word	0x00000082


	//----- nvinfo : EIATTR_KPARAM_INFO
	.align		4
.L_21:
        /*0008*/ 	.byte	0x04, 0x17
        /*000a*/ 	.short	(.L_23 - .L_22)
.L_22:
        /*000c*/ 	.word	0x00000000
        /*0010*/ 	.short	0x0000
        /*0012*/ 	.short	0x0070
        /*0014*/ 	.byte	0x00, 0xf0, 0x01, 0x10


	//----- nvinfo : EIATTR_SPARSE_MMA_MASK
	.align		4
.L_23:
        /*0018*/ 	.byte	0x03, 0x50
        /*001a*/ 	.short	0x0000


	//----- nvinfo : EIATTR_MAXREG_COUNT
	.align		4
        /*001c*/ 	.byte	0x03, 0x1b
        /*001e*/ 	.short	0x00a8


	//----- nvinfo : EIATTR_NUM_BARRIERS
	.align		4
        /*0020*/ 	.byte	0x02, 0x4c
        /*0022*/ 	.byte	0x01
	.zero		1


	//----- nvinfo : EIATTR_EXTERNS
	.align		4
        /*0024*/ 	.byte	0x04, 0x0f
        /*0026*/ 	.short	(.L_25 - .L_24)


	//   ....[0]....
	.align		4
.L_24:
        /*0028*/ 	.word	index@(__assertfail)


	//----- nvinfo : EIATTR_MERCURY_ISA_VERSION
	.align		4
.L_25:
        /*002c*/ 	.byte	0x03, 0x5f
        /*002e*/ 	.short	0x0101


	//----- nvinfo : EIATTR_INT_WARP_WIDE_INSTR_OFFSETS
	.align		4
        /*0030*/ 	.byte	0x04, 0x31
        /*0032*/ 	.short	(.L_27 - .L_26)


	//   ....[0]....
.L_26:
        /*0034*/ 	.word	0x000003a0


	//   ....[1]....
        /*0038*/ 	.word	0x000003b0


	//   ....[2]....
        /*003c*/ 	.word	0x000004f0


	//----- nvinfo : EIATTR_COOP_GROUP_MASK_REGIDS
	.align		4
.L_27:
        /*0040*/ 	.byte	0x04, 0x29
        /*0042*/ 	.short	(.L_29 - .L_28)


	//   ....[0]....
.L_28:
        /*0044*/ 	.word	0xffffffff


	//   ....[1]....
        /*0048*/ 	.word	0xffffffff


	//   ....[2]....
        /*004c*/ 	.word	0xffffffff


	//   ....[3]....
        /*0050*/ 	.word	0xffffffff


	//   ....[4]....
        /*0054*/ 	.word	0xffffffff


	//----- nvinfo : EIATTR_COOP_GROUP_INSTR_OFFSETS
	.align		4
.L_29:
        /*0058*/ 	.byte	0x04, 0x28
        /*005a*/ 	.short	(.L_31 - .L_30)


	//   ....[0]....
.L_30:
        /*005c*/ 	.word	0x00000060


	//   ....[1]....
        /*0060*/ 	.word	0x00000070


	//   ....[2]....
        /*0064*/ 	.word	0x00000130


	//   ....[3]....
        /*0068*/ 	.word	0x000002e0


	//   ....[4]....
        /*006c*/ 	.word	0x00000fa0


	//----- nvinfo : EIATTR_REG_RECONFIG
	.align		4
.L_31:
        /*0070*/ 	.byte	0x01, 0x54
	.zero		2


	//----- nvinfo : EIATTR_SYSCALL_OFFSETS
	.align		4
        /*0074*/ 	.byte	0x04, 0x46
        /*0076*/ 	.short	(.L_33 - .L_32)


	//   ....[0]....
.L_32:
        /*0078*/ 	.word	0x00001160


	//----- nvinfo : EIATTR_MBARRIER_INSTR_OFFSETS
	.align		4
.L_33:
        /*007c*/ 	.byte	0x04, 0x39
        /*007e*/ 	.short	(.L_35 - .L_34)


	//   ....[0]....
.L_34:
        /*0080*/ 	.word	0x00000230
        /*0084*/ 	.word	0x000000ff
        /*0088*/ 	.word	0x00000000
        /*008c*/ 	.short	0x0100
        /*008e*/ 	.byte	0x08
	.zero		1


	//   ....[1]....
        /*0090*/ 	.word	0x00000240
        /*0094*/ 	.word	0x000000ff
        /*0098*/ 	.word	0x00000028
        /*009c*/ 	.short	0x0100
        /*009e*/ 	.byte	0x08
	.zero		1


	//   ....[2]....
        /*00a0*/ 	.word	0x00000250
        /*00a4*/ 	.word	0x000000ff
        /*00a8*/ 	.word	0x00000008
        /*00ac*/ 	.short	0x0100
        /*00ae*/ 	.byte	0x08
	.zero		1


	//   ....[3]....
        /*00b0*/ 	.word	0x00000260
        /*00b4*/ 	.word	0x000000ff
        /*00b8*/ 	.word	0x00000030
        /*00bc*/ 	.short	0x0100
        /*00be*/ 	.byte	0x08
	.zero		1


	//   ....[4]....
        /*00c0*/ 	.word	0x00000270
        /*00c4*/ 	.word	0x000000ff
        /*00c8*/ 	.word	0x00000010
        /*00cc*/ 	.short	0x0100
        /*00ce*/ 	.byte	0x08
	.zero		1


	//   ....[5]....
        /*00d0*/ 	.word	0x00000280
        /*00d4*/ 	.word	0x000000ff
        /*00d8*/ 	.word	0x00000038
        /*00dc*/ 	.short	0x0100
        /*00de*/ 	.byte	0x08
	.zero		1


	//   ....[6]....
        /*00e0*/ 	.word	0x00000290
        /*00e4*/ 	.word	0x000000ff
        /*00e8*/ 	.word	0x00000018
        /*00ec*/ 	.short	0x0100
        /*00ee*/ 	.byte	0x08
	.zero		1


	//   ....[7]....
        /*00f0*/ 	.word	0x000002a0
        /*00f4*/ 	.word	0x000000ff
        /*00f8*/ 	.word	0x00000040
        /*00fc*/ 	.short	0x0100
        /*00fe*/ 	.byte	0x08
	.zero		1


	//   ....[8]....
        /*0100*/ 	.word	0x000002b0
        /*0104*/ 	.word	0x000000ff
        /*0108*/ 	.word	0x00000020
        /*010c*/ 	.short	0x0100
        /*010e*/ 	.byte	0x08
	.zero		1


	//   ....[9]....
        /*0110*/ 	.word	0x000002c0
        /*0114*/ 	.word	0x000000ff
        /*0118*/ 	.word	0x00000048
        /*011c*/ 	.short	0x0100
        /*011e*/ 	.byte	0x08
	.zero		1


	//   ....[10]....
        /*0120*/ 	.word	0x00000560
        /*0124*/ 	.word	0x000000ff
        /*0128*/ 	.word	0x00000060
        /*012c*/ 	.short	0x0100
        /*012e*/ 	.byte	0x06
	.zero		1


	//   ....[11]....
        /*0130*/ 	.word	0x000005c0
        /*0134*/ 	.word	0x000000ff
        /*0138*/ 	.word	0x00000068
        /*013c*/ 	.short	0x0100
        /*013e*/ 	.byte	0x06
	.zero		1


	//   ....[12]....
        /*0140*/ 	.word	0x000011e0
        /*0144*/ 	.word	0x00000003
        /*0148*/ 	.word	0x00000000
        /*014c*/ 	.short	0x010a
        /*014e*/ 	.byte	0x3f
	.zero		1


	//   ....[13]....
        /*0150*/ 	.word	0x00001220
        /*0154*/ 	.word	0x00000003
        /*0158*/ 	.word	0x00000000
        /*015c*/ 	.short	0x010a
        /*015e*/ 	.byte	0x3f
	.zero		1


	//   ....[14]....
        /*0160*/ 	.word	0x00001740
        /*0164*/ 	.word	0x000000ff
        /*0168*/ 	.word	0x00000000
        /*016c*/ 	.short	0x010a
        /*016e*/ 	.byte	0x08
	.zero		1


	//   ....[15]....
        /*0170*/ 	.word	0x00001780
        /*0174*/ 	.word	0x000000ff
        /*0178*/ 	.word	0x00000000
        /*017c*/ 	.short	0x010a
        /*017e*/ 	.byte	0x08
	.zero		1


	//   ....[16]....
        /*0180*/ 	.word	0x00001b60
        /*0184*/ 	.word	0x000000ff
        /*0188*/ 	.word	0x00000000
        /*018c*/ 	.short	0x0101
        /*018e*/ 	.byte	0x08
	.zero		1


	//   ....[17]....
        /*0190*/ 	.word	0x00001d60
        /*0194*/ 	.word	0x000000ff
        /*0198*/ 	.word	0x00000000
        /*019c*/ 	.short	0x0101
        /*019e*/ 	.byte	0x06
	.zero		1


	//   ....[18]....
        /*01a0*/ 	.word	0x00006d10
        /*01a4*/ 	.word	0x0000000e
        /*01a8*/ 	.word	0x00000028
        /*01ac*/ 	.short	0x010a
        /*01ae*/ 	.byte	0x3f
	.zero		1


	//   ....[19]....
        /*01b0*/ 	.word	0x00007090
        /*01b4*/ 	.word	0x00000006
        /*01b8*/ 	.word	0x00000068
        /*01bc*/ 	.short	0x0101
        /*01be*/ 	.byte	0x3f
	.zero		1


	//   ....[20]....
        /*01c0*/ 	.word	0x000077c0
        /*01c4*/ 	.word	0x00000007
        /*01c8*/ 	.word	0x00000000
        /*01cc*/ 	.short	0x010a
        /*01ce*/ 	.byte	0x3f
	.zero		1


	//   ....[21]....
        /*01d0*/ 	.word	0x00007840
        /*01d4*/ 	.word	0x00000009
        /*01d8*/ 	.word	0x00000000
        /*01dc*/ 	.short	0x010a
        /*01de*/ 	.byte	0x3f
	.zero		1


	//   ....[22]....
        /*01e0*/ 	.word	0x000078d0
        /*01e4*/ 	.word	0x00000006
        /*01e8*/ 	.word	0x00000000
        /*01ec*/ 	.short	0x010a
        /*01ee*/ 	.byte	0x3f
	.zero		1


	//   ....[23]....
        /*01f0*/ 	.word	0x00007960
        /*01f4*/ 	.word	0x00000009
        /*01f8*/ 	.word	0x00000000
        /*01fc*/ 	.short	0x010a
        /*01fe*/ 	.byte	0x3f
	.zero		1


	//   ....[24]....
        /*0200*/ 	.word	0x000079f0
        /*0204*/ 	.word	0x00000003
        /*0208*/ 	.word	0x00000000
        /*020c*/ 	.short	0x010a
        /*020e*/ 	.byte	0x3f
	.zero		1


	//   ....[25]....
        /*0210*/ 	.word	0x00007a50
        /*0214*/ 	.word	0x00000003
        /*0218*/ 	.word	0x00000000
        /*021c*/ 	.short	0x010a
        /*021e*/ 	.byte	0x3f
	.zero		1


	//   ....[26]....
        /*0220*/ 	.word	0x00007ab0
        /*0224*/ 	.word	0x00000004
        /*0228*/ 	.word	0x00000000
        /*022c*/ 	.short	0x010a
        /*022e*/ 	.byte	0x3f
	.zero		1


	//   ....[27]....
        /*0230*/ 	.word	0x00007b80
        /*0234*/ 	.word	0x0000000e
        /*0238*/ 	.word	0x00000028
        /*023c*/ 	.short	0x010a
        /*023e*/ 	.byte	0x3f
	.zero		1


	//   ....[28]....
        /*0240*/ 	.word	0x00007c50
        /*0244*/ 	.word	0x00000007
        /*0248*/ 	.word	0x00000000
        /*024c*/ 	.short	0x010a
        /*024e*/ 	.byte	0x3f
	.zero		1


	//   ....[29]....
        /*0250*/ 	.word	0x00007ca0
        /*0254*/ 	.word	0x00000009
        /*0258*/ 	.word	0x00000000
        /*025c*/ 	.short	0x010a
        /*025e*/ 	.byte	0x3f
	.zero		1


	//   ....[30]....
        /*0260*/ 	.word	0x00007cf0
        /*0264*/ 	.word	0x00000006
        /*0268*/ 	.word	0x00000000
        /*026c*/ 	.short	0x010a
        /*026e*/ 	.byte	0x3f
	.zero		1


	//   ....[31]....
        /*0270*/ 	.word	0x00007d40
        /*0274*/ 	.word	0x00000009
        /*0278*/ 	.word	0x00000000
        /*027c*/ 	.short	0x010a
        /*027e*/ 	.byte	0x3f
	.zero		1


	//----- nvinfo : EIATTR_NUM_MBARRIERS
	.align		4
.L_35:
        /*0280*/ 	.byte	0x03, 0x38
        /*0282*/ 	.short	0x000c


	//----- nvinfo : EIATTR_EXIT_INSTR_OFFSETS
	.align		4
        /*0284*/ 	.byte	0x04, 0x1c
        /*0286*/ 	.short	(.L_37 - .L_36)


	//   ....[0]....
.L_36:
        /*0288*/ 	.word	0x00000610


	//   ....[1]....
        /*028c*/ 	.word	0x00000ed0


	//   ....[2]....
        /*0290*/ 	.word	0x00006380


	//   ....[3]....
        /*0294*/ 	.word	0x000069b0


	//   ....[4]....
        /*0298*/ 	.word	0x00007a40


	//----- nvinfo : EIATTR_MAX_THREADS
	.align		4
.L_37:
        /*029c*/ 	.byte	0x04, 0x05
        /*029e*/ 	.short	(.L_39 - .L_38)
.L_38:
        /*02a0*/ 	.word	0x00000180
        /*02a4*/ 	.word	0x00000001
        /*02a8*/ 	.word	0x00000001


	//----- nvinfo : EIATTR_CRS_STACK_SIZE
	.align		4
.L_39:
        /*02ac*/ 	.byte	0x04, 0x1e
        /*02ae*/ 	.short	(.L_41 - .L_40)
.L_40:
        /*02b0*/ 	.word	0x00000000


	//----- nvinfo : EIATTR_CBANK_PARAM_SIZE
	.align		4
.L_41:
        /*02b4*/ 	.byte	0x03, 0x19
        /*02b6*/ 	.short	0x0470


	//----- nvinfo : EIATTR_PARAM_CBANK
	.align		4
        /*02b8*/ 	.byte	0x04, 0x0a
        /*02ba*/ 	.short	(.L_43 - .L_42)
	.align		4
.L_42:
        /*02bc*/ 	.word	index@(.nv.constant0._ZN7cutlass13device_kernelINS_4gemm6kernel13GemmUniversalIN4cute5tupleIJiiiiEEENS1_10collective13CollectiveMmaINS1_34MainloopSm90TmaGmmaWarpSpecializedILi5ENS5_IJNS4_1CILi1EEESB_SB_EEENS1_35KernelTmaWarpSpecializedCooperativeEEENS5_IJNSA_ILi256EEENSA_ILi64EEENSA_ILi32EEEEEEfNS5_IJlSB_lEEEfSJ_NS4_8TiledMMAINS4_8MMA_AtomIJNS4_4SM904GMMA29MMA_64x64x8_F32TF32TF32_SS_TNILNSN_7ScaleInE1ELSP_1EEEEEENS4_6LayoutINS5_IJNSA_ILi2EEESB_SB_EEENS5_IJSB_NSA_ILi0EEESV_EEEEENS5_IJNS4_10UnderscoreESY_SY_EEEEENS4_13SM90_TMA_LOADENS4_14ComposedLayoutINS4_7SwizzleILi3ELi4ELi3EEENS4_18smem_ptr_flag_bitsILi32EEENSS_INS5_IJNSA_ILi8EEESH_EEENS5_IJSH_SB_EEEEEEEvNS4_8identityES11_S1B_vS1C_EENS_8epilogue10collective6detail29Sm90TmaWarpSpecializedAdapterINS1F_15DefaultEpilogueIfSJ_SJ_NS1E_6thread17LinearCombinationIfLi1EffLNS1J_9ScaleType4KindE0ELNS_15FloatRoundStyleE2EfEENS1_15EpilogueDefaultEEEEEvvEEEEvNT_6ParamsE)
        /*02c0*/ 	.short	0x0210
        /*02c2*/ 	.short	0x0470


	//----- nvinfo : EIATTR_SW_WAR
	.align		4
.L_43:
        /*02c4*/ 	.byte	0x04, 0x36
        /*02c6*/ 	.short	(.L_45 - .L_44)
.L_44:
        /*02c8*/ 	.word	0x00000008
.L_45:


//--------------------- .nv.callgraph             --------------------------
	.section	.nv.callgraph,"",@"SHT_CUDA_CALLGRAPH"
	.align	4
	.sectionentsize	8
	.align		4
        /*0000*/ 	.word	0x00000000
	.align		4
        /*0004*/ 	.word	0xffffffff
	.align		4
        /*0008*/ 	.word	index@(_ZN7cutlass13device_kernelINS_4gemm6kernel13GemmUniversalIN4cute5tupleIJiiiiEEENS1_10collective13CollectiveMmaINS1_34MainloopSm90TmaGmmaWarpSpecializedILi5ENS5_IJNS4_1CILi1EEESB_SB_EEENS1_35KernelTmaWarpSpecializedCooperativeEEENS5_IJNSA_ILi256EEENSA_ILi64EEENSA_ILi32EEEEEEfNS5_IJlSB_lEEEfSJ_NS4_8TiledMMAINS4_8MMA_AtomIJNS4_4SM904GMMA29MMA_64x64x8_F32TF32TF32_SS_TNILNSN_7ScaleInE1ELSP_1EEEEEENS4_6LayoutINS5_IJNSA_ILi2EEESB_SB_EEENS5_IJSB_NSA_ILi0EEESV_EEEEENS5_IJNS4_10UnderscoreESY_SY_EEEEENS4_13SM90_TMA_LOADENS4_14ComposedLayoutINS4_7SwizzleILi3ELi4ELi3EEENS4_18smem_ptr_flag_bitsILi32EEENSS_INS5_IJNSA_ILi8EEESH_EEENS5_IJSH_SB_EEEEEEEvNS4_8identityES11_S1B_vS1C_EENS_8epilogue10collective6detail29Sm90TmaWarpSpecializedAdapterINS1F_15DefaultEpilogueIfSJ_SJ_NS1E_6thread17LinearCombinationIfLi1EffLNS1J_9ScaleType4KindE0ELNS_15FloatRoundStyleE2EfEENS1_15EpilogueDefaultEEEEEvvEEEEvNT_6ParamsE)
	.align		4
        /*000c*/ 	.word	index@(__assertfail)
	.align		4
        /*0010*/ 	.word	0x00000000
	.align		4
        /*0014*/ 	.word	0xfffffffe
	.align		4
        /*0018*/ 	.word	0x00000000
	.align		4
        /*001c*/ 	.word	0xfffffffd
	.align		4
        /*0020*/ 	.word	0x00000000
	.align		4
        /*0024*/ 	.word	0xfffffffc


//--------------------- .nv.constant4             --------------------------
	.section	.nv.constant4,"a",@progbits
	.align	8
	.align		8
.nv.constant4:
        /*0000*/ 	.dword	__assertfail
	.align		8
        /*0008*/ 	.dword	__unnamed_1
	.align		8
        /*0010*/ 	.dword	_ZN40_INTERNAL_19dc32c8_4_k_cu_a518c5ea_153044cuda3std3__45__cpo5beginE
	.align		8
        /*0018*/ 	.dword	_ZN40_INTERNAL_19dc32c8_4_k_cu_a518c5ea_153044cuda3std3__45__cpo3endE
	.align		8
        /*0020*/ 	.dword	_ZN40_INTERNAL_19dc32c8_4_k_cu_a518c5ea_153044cuda3std3__45__cpo6cbeginE
	.align		8
        /*0028*/ 	.dword	_ZN40_INTERNAL_19dc32c8_4_k_cu_a518c5ea_153044cuda3std3__45__cpo4cendE
	.align		8
        /*0030*/ 	.dword	_ZN40_INTERNAL_19dc32c8_4_k_cu_a518c5ea_153044cuda3std3__442_GLOBAL__N__19dc32c8_4_k_cu_a518c5ea_153046ignoreE
	.align		8
        /*0038*/ 	.dword	_ZN40_INTERNAL_19dc32c8_4_k_cu_a518c5ea_153044cuda3std3__419piecewise_constructE
	.align		8
        /*0040*/ 	.dword	_ZN40_INTERNAL_19dc32c8_4_k_cu_a518c5ea_153044cuda3std3__48in_placeE
	.align		8
        /*0048*/ 	.dword	_ZN40_INTERNAL_19dc32c8_4_k_cu_a518c5ea_153044cuda3std6ranges3__45__cpo4swapE
	.align		8
        /*0050*/ 	.dword	_ZN40_INTERNAL_19dc32c8_4_k_cu_a518c5ea_153044cuda3std6ranges3__45__cpo9iter_moveE
	.align		8
        /*0058*/ 	.dword	_ZN40_INTERNAL_19dc32c8_4_k_cu_a518c5ea_153044cute7productE
	.align		8
        /*0060*/ 	.dword	_ZN40_INTERNAL_19dc32c8_4_k_cu_a518c5ea_153044cute1_E
	.align		8
        /*0068*/ 	.dword	$str$22
	.align		8
        /*0070*/ 	.dword	$str$23


//--------------------- .text._ZN7cutlass13device_kernelINS_4gemm6kernel13GemmUniversalIN4cute5tupleIJiiiiEEENS1_10collective13CollectiveMmaINS1_34MainloopSm90TmaGmmaWarpSpecializedILi5ENS5_IJNS4_1CILi1EEESB_SB_EEENS1_35KernelTmaWarpSpecializedCooperativeEEENS5_IJNSA_ILi256EEENSA_ILi64EEENSA_ILi32EEEEEEfNS5_IJlSB_lEEEfSJ_NS4_8TiledMMAINS4_8MMA_AtomIJNS4_4SM904GMMA29MMA_64x64x8_F32TF32TF32_SS_TNILNSN_7ScaleInE1ELSP_1EEEEEENS4_6LayoutINS5_IJNSA_ILi2EEESB_SB_EEENS5_IJSB_NSA_ILi0EEESV_EEEEENS5_IJNS4_10UnderscoreESY_SY_EEEEENS4_13SM90_TMA_LOADENS4_14ComposedLayoutINS4_7SwizzleILi3ELi4ELi3EEENS4_18smem_ptr_flag_bitsILi32EEENSS_INS5_IJNSA_ILi8EEESH_EEENS5_IJSH_SB_EEEEEEEvNS4_8identityES11_S1B_vS1C_EENS_8epilogue10collective6detail29Sm90TmaWarpSpecializedAdapterINS1F_15DefaultEpilogueIfSJ_SJ_NS1E_6thread17LinearCombinationIfLi1EffLNS1J_9ScaleType4KindE0ELNS_15FloatRoundStyleE2EfEENS1_15EpilogueDefaultEEEEEvvEEEEvNT_6ParamsE --------------------------
	.section	.text._ZN7cutlass13device_kernelINS_4gemm6kernel13GemmUniversalIN4cute5tupleIJiiiiEEENS1_10collective13CollectiveMmaINS1_34MainloopSm90TmaGmmaWarpSpecializedILi5ENS5_IJNS4_1CILi1EEESB_SB_EEENS1_35KernelTmaWarpSpecializedCooperativeEEENS5_IJNSA_ILi256EEENSA_ILi64EEENSA_ILi32EEEEEEfNS5_IJlSB_lEEEfSJ_NS4_8TiledMMAINS4_8MMA_AtomIJNS4_4SM904GMMA29MMA_64x64x8_F32TF32TF32_SS_TNILNSN_7ScaleInE1ELSP_1EEEEEENS4_6LayoutINS5_IJNSA_ILi2EEESB_SB_EEENS5_IJSB_NSA_ILi0EEESV_EEEEENS5_IJNS4_10UnderscoreESY_SY_EEEEENS4_13SM90_TMA_LOADENS4_14ComposedLayoutINS4_7SwizzleILi3ELi4ELi3EEENS4_18smem_ptr_flag_bitsILi32EEENSS_INS5_IJNSA_ILi8EEESH_EEENS5_IJSH_SB_EEEEEEEvNS4_8identityES11_S1B_vS1C_EENS_8epilogue10collective6detail29Sm90TmaWarpSpecializedAdapterINS1F_15DefaultEpilogueIfSJ_SJ_NS1E_6thread17LinearCombinationIfLi1EffLNS1J_9ScaleType4KindE0ELNS_15FloatRoundStyleE2EfEENS1_15EpilogueDefaultEEEEEvvEEEEvNT_6ParamsE,"ax",@progbits
	.align	128
.text._ZN7cutlass13device_kernelINS_4gemm6kernel13GemmUniversalIN4cute5tupleIJiiiiEEENS1_10collective13CollectiveMmaINS1_34MainloopSm90TmaGmmaWarpSpecializedILi5ENS5_IJNS4_1CILi1EEESB_SB_EEENS1_35KernelTmaWarpSpecializedCooperativeEEENS5_IJNSA_ILi256EEENSA_ILi64EEENSA_ILi32EEEEEEfNS5_IJlSB_lEEEfSJ_NS4_8TiledMMAINS4_8MMA_AtomIJNS4_4SM904GMMA29MMA_64x64x8_F32TF32TF32_SS_TNILNSN_7ScaleInE1ELSP_1EEEEEENS4_6LayoutINS5_IJNSA_ILi2EEESB_SB_EEENS5_IJSB_NSA_ILi0EEESV_EEEEENS5_IJNS4_10UnderscoreESY_SY_EEEEENS4_13SM90_TMA_LOADENS4_14ComposedLayoutINS4_7SwizzleILi3ELi4ELi3EEENS4_18smem_ptr_flag_bitsILi32EEENSS_INS5_IJNSA_ILi8EEESH_EEENS5_IJSH_SB_EEEEEEEvNS4_8identityES11_S1B_vS1C_EENS_8epilogue10collective6detail29Sm90TmaWarpSpecializedAdapterINS1F_15DefaultEpilogueIfSJ_SJ_NS1E_6thread17LinearCombinationIfLi1EffLNS1J_9ScaleType4KindE0ELNS_15FloatRoundStyleE2EfEENS1_15EpilogueDefaultEEEEEvvEEEEvNT_6ParamsE:
        .type           _ZN7cutlass13device_kernelINS_4gemm6kernel13GemmUniversalIN4cute5tupleIJiiiiEEENS1_10collective13CollectiveMmaINS1_34MainloopSm90TmaGmmaWarpSpecializedILi5ENS5_IJNS4_1CILi1EEESB_SB_EEENS1_35KernelTmaWarpSpecializedCooperativeEEENS5_IJNSA_ILi256EEENSA_ILi64EEENSA_ILi32EEEEEEfNS5_IJlSB_lEEEfSJ_NS4_8TiledMMAINS4_8MMA_AtomIJNS4_4SM904GMMA29MMA_64x64x8_F32TF32TF32_SS_TNILNSN_7ScaleInE1ELSP_1EEEEEENS4_6LayoutINS5_IJNSA_ILi2EEESB_SB_EEENS5_IJSB_NSA_ILi0EEESV_EEEEENS5_IJNS4_10UnderscoreESY_SY_EEEEENS4_13SM90_TMA_LOADENS4_14ComposedLayoutINS4_7SwizzleILi3ELi4ELi3EEENS4_18smem_ptr_flag_bitsILi32EEENSS_INS5_IJNSA_ILi8EEESH_EEENS5_IJSH_SB_EEEEEEEvNS4_8identityES11_S1B_vS1C_EENS_8epilogue10collective6detail29Sm90TmaWarpSpecializedAdapterINS1F_15DefaultEpilogueIfSJ_SJ_NS1E_6thread17LinearCombinationIfLi1EffLNS1J_9ScaleType4KindE0ELNS_15FloatRoundStyleE2EfEENS1_15EpilogueDefaultEEEEEvvEEEEvNT_6ParamsE,@function
        .size           _ZN7cutlass13device_kernelINS_4gemm6kernel13GemmUniversalIN4cute5tupleIJiiiiEEENS1_10collective13CollectiveMmaINS1_34MainloopSm90TmaGmmaWarpSpecializedILi5ENS5_IJNS4_1CILi1EEESB_SB_EEENS1_35KernelTmaWarpSpecializedCooperativeEEENS5_IJNSA_ILi256EEENSA_ILi64EEENSA_ILi32EEEEEEfNS5_IJlSB_lEEEfSJ_NS4_8TiledMMAINS4_8MMA_AtomIJNS4_4SM904GMMA29MMA_64x64x8_F32TF32TF32_SS_TNILNSN_7ScaleInE1ELSP_1EEEEEENS4_6LayoutINS5_IJNSA_ILi2EEESB_SB_EEENS5_IJSB_NSA_ILi0EEESV_EEEEENS5_IJNS4_10UnderscoreESY_SY_EEEEENS4_13SM90_TMA_LOADENS4_14ComposedLayoutINS4_7SwizzleILi3ELi4ELi3EEENS4_18smem_ptr_flag_bitsILi32EEENSS_INS5_IJNSA_ILi8EEESH_EEENS5_IJSH_SB_EEEEEEEvNS4_8identityES11_S1B_vS1C_EENS_8epilogue10collective6detail29Sm90TmaWarpSpecializedAdapterINS1F_15DefaultEpilogueIfSJ_SJ_NS1E_6thread17LinearCombinationIfLi1EffLNS1J_9ScaleType4KindE0ELNS_15FloatRoundStyleE2EfEENS1_15EpilogueDefaultEEEEEvvEEEEvNT_6ParamsE,(.L_x_194 - _ZN7cutlass13device_kernelINS_4gemm6kernel13GemmUniversalIN4cute5tupleIJiiiiEEENS1_10collective13CollectiveMmaINS1_34MainloopSm90TmaGmmaWarpSpecializedILi5ENS5_IJNS4_1CILi1EEESB_SB_EEENS1_35KernelTmaWarpSpecializedCooperativeEEENS5_IJNSA_ILi256EEENSA_ILi64EEENSA_ILi32EEEEEEfNS5_IJlSB_lEEEfSJ_NS4_8TiledMMAINS4_8MMA_AtomIJNS4_4SM904GMMA29MMA_64x64x8_F32TF32TF32_SS_TNILNSN_7ScaleInE1ELSP_1EEEEEENS4_6LayoutINS5_IJNSA_ILi2EEESB_SB_EEENS5_IJSB_NSA_ILi0EEESV_EEEEENS5_IJNS4_10UnderscoreESY_SY_EEEEENS4_13SM90_TMA_LOADENS4_14ComposedLayoutINS4_7SwizzleILi3ELi4ELi3EEENS4_18smem_ptr_flag_bitsILi32EEENSS_INS5_IJNSA_ILi8EEESH_EEENS5_IJSH_SB_EEEEEEEvNS4_8identityES11_S1B_vS1C_EENS_8epilogue10collective6detail29Sm90TmaWarpSpecializedAdapterINS1F_15DefaultEpilogueIfSJ_SJ_NS1E_6thread17LinearCombinationIfLi1EffLNS1J_9ScaleType4KindE0ELNS_15FloatRoundStyleE2EfEENS1_15EpilogueDefaultEEEEEvvEEEEvNT_6ParamsE)
        .other          _ZN7cutlass13device_kernelINS_4gemm6kernel13GemmUniversalIN4cute5tupleIJiiiiEEENS1_10collective13CollectiveMmaINS1_34MainloopSm90TmaGmmaWarpSpecializedILi5ENS5_IJNS4_1CILi1EEESB_SB_EEENS1_35KernelTmaWarpSpecializedCooperativeEEENS5_IJNSA_ILi256EEENSA_ILi64EEENSA_ILi32EEEEEEfNS5_IJlSB_lEEEfSJ_NS4_8TiledMMAINS4_8MMA_AtomIJNS4_4SM904GMMA29MMA_64x64x8_F32TF32TF32_SS_TNILNSN_7ScaleInE1ELSP_1EEEEEENS4_6LayoutINS5_IJNSA_ILi2EEESB_SB_EEENS5_IJSB_NSA_ILi0EEESV_EEEEENS5_IJNS4_10UnderscoreESY_SY_EEEEENS4_13SM90_TMA_LOADENS4_14ComposedLayoutINS4_7SwizzleILi3ELi4ELi3EEENS4_18smem_ptr_flag_bitsILi32EEENSS_INS5_IJNSA_ILi8EEESH_EEENS5_IJSH_SB_EEEEEEEvNS4_8identityES11_S1B_vS1C_EENS_8epilogue10collective6detail29Sm90TmaWarpSpecializedAdapterINS1F_15DefaultEpilogueIfSJ_SJ_NS1E_6thread17LinearCombinationIfLi1EffLNS1J_9ScaleType4KindE0ELNS_15FloatRoundStyleE2EfEENS1_15EpilogueDefaultEEEEEvvEEEEvNT_6ParamsE,@"STO_CUDA_ENTRY STV_DEFAULT"
_ZN7cutlass13device_kernelINS_4gemm6kernel13GemmUniversalIN4cute5tupleIJiiiiEEENS1_10collective13CollectiveMmaINS1_34MainloopSm90TmaGmmaWarpSpecializedILi5ENS5_IJNS4_1CILi1EEESB_SB_EEENS1_35KernelTmaWarpSpecializedCooperativeEEENS5_IJNSA_ILi256EEENSA_ILi64EEENSA_ILi32EEEEEEfNS5_IJlSB_lEEEfSJ_NS4_8TiledMMAINS4_8MMA_AtomIJNS4_4SM904GMMA29MMA_64x64x8_F32TF32TF32_SS_TNILNSN_7ScaleInE1ELSP_1EEEEEENS4_6LayoutINS5_IJNSA_ILi2EEESB_SB_EEENS5_IJSB_NSA_ILi0EEESV_EEEEENS5_IJNS4_10UnderscoreESY_SY_EEEEENS4_13SM90_TMA_LOADENS4_14ComposedLayoutINS4_7SwizzleILi3ELi4ELi3EEENS4_18smem_ptr_flag_bitsILi32EEENSS_INS5_IJNSA_ILi8EEESH_EEENS5_IJSH_SB_EEEEEEEvNS4_8identityES11_S1B_vS1C_EENS_8epilogue10collective6detail29Sm90TmaWarpSpecializedAdapterINS1F_15DefaultEpilogueIfSJ_SJ_NS1E_6thread17LinearCombinationIfLi1EffLNS1J_9ScaleType4KindE0ELNS_15FloatRoundStyleE2EfEENS1_15EpilogueDefaultEEEEEvvEEEEvNT_6ParamsE:
[----:B------:R-:W0:Y:S01]  /*0000*/  LDC R1, c[0x0][0x28] ;  /* 0x00000a00ff017b82 */ /* 0x000e220000000800 */
[----:B------:R-:W1:Y:S01]  /*0010*/  S2R R18, SR_TID.X ;  /* 0x0000000000127919 */ /* 0x000e620000002100 */
[----:B------:R-:W-:Y:S01]  /*0020*/  ELECT P0, URZ, PT ;  /* 0x00000000003f782f */ /* 0x000fe20003800000 */
[----:B------:R-:W-:Y:S01]  /*0030*/  BSSY B0, `(.L_x_0) ;  /* 0x000000f000007945 */ /* 0x000fe20003800000 */
[--C-:B-1----:R-:W-:Y:S02]  /*0040*/  SHF.R.U32.HI R0, RZ, 0x5, R18.reuse ;  /* 0x00000005ff007819 */ /* 0x102fe40000011612 */
[----:B------:R-:W-:-:S03]  /*0050*/  SHF.R.U32.HI R22, RZ, 0x7, R18 ;  /* 0x00000007ff167819 */ /* 0x000fc60000011612 */
[----:B------:R-:W1:Y:S04]  /*0060*/  SHFL.IDX PT, R5, R0, RZ, 0x1f ;  /* 0x00001fff00057589 */ /* 0x000e6800000e0000 */
[----:B------:R2:W3:Y:S01]  /*0070*/  SHFL.IDX PT, R8, R22, RZ, 0x1f ;  /* 0x00001fff16087589 */ /* 0x0004e200000e0000 */
[----:B-1----:R-:W-:-:S13]  /*0080*/  ISETP.NE.OR P0, PT, R5, RZ, !P0 ;  /* 0x000000ff0500720c */ /* 0x002fda0004705670 */
[----:B0-23--:R-:W-:Y:S05]  /*0090*/  @P0 BRA `(.L_x_1) ;  /* 0x0000000000200947 */ /* 0x00dfea0003800000 */
[----:B------:R-:W-:Y:S02]  /*00a0*/  ULDC.64 UR4, c[0x0][0x198] ;  /* 0x0000660000047ab9 */ /* 0x000fe40000000a00 */
[----:B------:R-:W-:Y:S02]  /*00b0*/  UIADD3 UR6, UP0, UR4, 0xf0, URZ ;  /* 0x000000f004067890 */ /* 0x000fe4000ff1e03f */
[----:B------:R-:W-:Y:S02]  /*00c0*/  UIADD3 UR4, UP1, UR4, 0x1f0, URZ ;  /* 0x000001f004047890 */ /* 0x000fe4000ff3e03f */
[----:B------:R-:W-:Y:S02]  /*00d0*/  UIADD3.X UR7, URZ, UR5, URZ, UP0, !UPT ;  /* 0x000000053f077290 */ /* 0x000fe400087fe43f */
[----:B------:R-:W-:-:S07]  /*00e0*/  UIADD3.X UR5, URZ, UR5, URZ, UP1, !UPT ;  /* 0x000000053f057290 */ /* 0x000fce0008ffe43f */
[----:B------:R0:W-:Y:S02]  /*00f0*/  UTMACCTL.PF [UR6] ;  /* 0x00000000060079b9 */ /* 0x0001e40008040000 */
[----:B------:R0:W-:Y:S02]  /*0100*/  UTMACCTL.PF [UR4] ;  /* 0x00000000040079b9 */ /* 0x0001e40008040000 */
[----:B0-----:R-:W-:Y:S01]  /*0110*/  NOP ;  /* 0x0000000000007918 */ /* 0x001fe20000000000 */
.L_x_1:
[----:B------:R-:W-:Y:S05]  /*0120*/  BSYNC B0 ;  /* 0x0000000000007941 */ /* 0x000fea0003800000 */
.L_x_0:
[----:B------:R-:W0:Y:S02]  /*0130*/  SHFL.IDX PT, R2, R0, RZ, 0x1f ;  /* 0x00001fff00027589 */ /* 0x000e2400000e0000 */
[----:B0-----:R-:W-:-:S13]  /*0140*/  ISETP.NE.AND P0, PT, R2, RZ, PT ;  /* 0x000000ff0200720c */ /* 0x001fda0003f05270 */
[----:B------:R-:W-:Y:S05]  /*0150*/  @P0 BRA `(.L_x_2) ;  /* 0x0000000000600947 */ /* 0x000fea0003800000 */
[----:B------:R-:W0:Y:S01]  /*0160*/  S2UR UR8, SR_CgaCtaId ;  /* 0x00000000000879c3 */ /* 0x000e220000008800 */
[----:B------:R-:W-:Y:S01]  /*0170*/  UMOV UR4, 0x400 ;  /* 0x0000040000047882 */ /* 0x000fe20000000000 */
[----:B------:R-:W-:Y:S01]  /*0180*/  UMOV UR5, 0x1 ;  /* 0x0000000100057882 */ /* 0x000fe20000000000 */
[----:B------:R-:W-:Y:S01]  /*0190*/  UMOV UR6, 0x100 ;  /* 0x0000010000067882 */ /* 0x000fe20000000000 */
[----:B------:R-:W-:Y:S01]  /*01a0*/  ELECT P0, URZ, PT ;  /* 0x00000000003f782f */ /* 0x000fe20003800000 */
[----:B------:R-:W-:-:S04]  /*01b0*/  UIADD3 UR6, -UR6, 0x100000, URZ ;  /* 0x0010000006067890 */ /* 0x000fc8000fffe13f */
[----:B------:R-:W-:Y:S02]  /*01c0*/  USHF.L.U32 UR7, UR6, 0xb, URZ ;  /* 0x0000000b06077899 */ /* 0x000fe4000800063f */
[----:B------:R-:W-:Y:S02]  /*01d0*/  USHF.L.U32 UR6, UR6, 0x1, URZ ;  /* 0x0000000106067899 */ /* 0x000fe4000800063f */
[----:B0-----:R-:W-:Y:S02]  /*01e0*/  ULEA UR8, UR8, UR4, 0x18 ;  /* 0x0000000408087291 */ /* 0x001fe4000f8ec03f */
[----:B------:R-:W-:-:S04]  /*01f0*/  UIADD3 UR4, -UR5, 0x100000, URZ ;  /* 0x0010000005047890 */ /* 0x000fc8000fffe13f */
[----:B------:R-:W-:Y:S02]  /*0200*/  USHF.L.U32 UR5, UR4, 0xb, URZ ;  /* 0x0000000b04057899 */ /* 0x000fe4000800063f */
[----:B------:R-:W-:Y:S01]  /*0210*/  USHF.L.U32 UR4, UR4, 0x1, URZ ;  /* 0x0000000104047899 */ /* 0x000fe2000800063f */
[----:B------:R-:W0:Y:S11]  /*0220*/  FENCE.VIEW.ASYNC.S ;  /* 0x00000000000073c6 */ /* 0x000e360000000000 */
[----:B0-----:R0:W1:Y:S01]  /*0230*/  SYNCS.EXCH.64 URZ, [UR8], UR4 ;  /* 0x00000004083f75b2 */ /* 0x0010620008000100 */
[----:B------:R0:W2:Y:S01]  /*0240*/  SYNCS.EXCH.64 URZ, [UR8+0x28], UR6 ;  /* 0x00002806083f75b2 */ /* 0x0000a20008000100 */
[----:B------:R0:W3:Y:S01]  /*0250*/  SYNCS.EXCH.64 URZ, [UR8+0x8], UR4 ;  /* 0x00000804083f75b2 */ /* 0x0000e20008000100 */
[----:B------:R0:W4:Y:S01]  /*0260*/  SYNCS.EXCH.64 URZ, [UR8+0x30], UR6 ;  /* 0x00003006083f75b2 */ /* 0x0001220008000100 */
[----:B------:R0:W0:Y:S01]  /*0270*/  SYNCS.EXCH.64 URZ, [UR8+0x10], UR4 ;  /* 0x00001004083f75b2 */ /* 0x0000220008000100 */
[----:B------:R0:W0:Y:S01]  /*0280*/  SYNCS.EXCH.64 URZ, [UR8+0x38], UR6 ;  /* 0x00003806083f75b2 */ /* 0x0000220008000100 */
[----:B------:R0:W0:Y:S01]  /*0290*/  SYNCS.EXCH.64 URZ, [UR8+0x18], UR4 ;  /* 0x00001804083f75b2 */ /* 0x0000220008000100 */
[----:B------:R0:W0:Y:S01]  /*02a0*/  SYNCS.EXCH.64 URZ, [UR8+0x40], UR6 ;  /* 0x00004006083f75b2 */ /* 0x0000220008000100 */
[----:B------:R0:W0:Y:S01]  /*02b0*/  SYNCS.EXCH.64 URZ, [UR8+0x20], UR4 ;  /* 0x00002004083f75b2 */ /* 0x0000220008000100 */
[----:B------:R0:W0:Y:S01]  /*02c0*/  SYNCS.EXCH.64 URZ, [UR8+0x48], UR6 ;  /* 0x00004806083f75b2 */ /* 0x0000220008000100 */
[----:B------:R-:W-:Y:S01]  /*02d0*/  NOP ;  /* 0x0000000000007918 */ /* 0x000fe20000000000 */
.L_x_2:
[----:B------:R-:W5:Y:S01]  /*02e0*/  SHFL.IDX PT, R0, R0, RZ, 0x1f ;  /* 0x00001fff00007589 */ /* 0x000f6200000e0000 */
[----:B------:R-:W1:Y:S01]  /*02f0*/  LDC R2, c[0x0][0x65c] ;  /* 0x00019700ff027b82 */ /* 0x000e620000000800 */
[----:B------:R-:W-:Y:S02]  /*0300*/  ELECT P0, URZ, PT ;  /* 0x00000000003f782f */ /* 0x000fe40003800000 */
[----:B------:R-:W-:Y:S01]  /*0310*/  LOP3.LUT R6, R6, 0xfffff7ff, RZ, 0xc0, !PT ;  /* 0xfffff7ff06067812 */ /* 0x000fe200078ec0ff */
[----:B------:R-:W2:Y:S01]  /*0320*/  S2R R3, SR_CTAID.Y ;  /* 0x0000000000037919 */ /* 0x000ea20000002600 */
[----:B0-----:R-:W-:Y:S01]  /*0330*/  UMOV UR4, 0x20 ;  /* 0x0000002000047882 */ /* 0x001fe20000000000 */
[----:B------:R-:W-:Y:S01]  /*0340*/  ISETP.NE.AND P2, PT, R8, RZ, PT ;  /* 0x000000ff0800720c */ /* 0x000fe20003f45270 */
[----:B------:R-:W-:Y:S01]  /*0350*/  NOP ;  /* 0x0000000000007918 */ /* 0x000fe20000000000 */
[----:B------:R-:W0:Y:S01]  /*0360*/  S2R R4, SR_CTAID.X ;  /* 0x0000000000047919 */ /* 0x000e220000002500 */
[----:B------:R-:W-:Y:S01]  /*0370*/  NOP ;  /* 0x0000000000007918 */ /* 0x000fe20000000000 */
[----:B-----5:R-:W-:-:S02]  /*0380*/  ISETP.NE.OR P0, PT, R0, RZ, !P0 ;  /* 0x000000ff0000720c */ /* 0x020fc40004705670 */
[----:B-1----:R-:W-:-:S11]  /*0390*/  ISETP.NE.AND P3, PT, R2, 0x1, PT ;  /* 0x000000010200780c */ /* 0x002fd60003f65270 */
[----:B------:R-:W-:Y:S01]  /*03a0*/  VOTEU.ALL UP0, P0 ;  /* 0x00000000003f7886 */ /* 0x000fe20000000000 */
[----:B------:R-:W-:Y:S01]  /*03b0*/  VOTEU.ALL UP1, P0 ;  /* 0x00000000003f7886 */ /* 0x000fe20000020000 */
[----:B------:R-:W-:Y:S01]  /*03c0*/  @P3 LOP3.LUT R6, R6, 0x800, RZ, 0xfc, !PT ;  /* 0x0000080006063812 */ /* 0x000fe200078efcff */
[----:B------:R-:W0:Y:S01]  /*03d0*/  @P3 LDC R17, c[0x0][0x10] ;  /* 0x00000400ff113b82 */ /* 0x000e220000000800 */
[----:B------:R-:W-:Y:S01]  /*03e0*/  SHF.R.S32.HI R6, RZ, 0x1f, R5 ;  /* 0x0000001fff067819 */ /* 0x000fe20000011405 */
[----:B------:R-:W-:Y:S01]  /*03f0*/  @!UP0 UMOV UR6, 0x400 ;  /* 0x0000040000068882 */ /* 0x000fe20000000000 */
[----:B------:R-:W-:-:S04]  /*0400*/  @!UP0 UIADD3 UR4, -UR4, 0x100000, URZ ;  /* 0x0010000004048890 */ /* 0x000fc8000fffe13f */
[----:B------:R-:W-:Y:S02]  /*0410*/  @!UP0 USHF.L.U32 UR5, UR4, 0xb, URZ ;  /* 0x0000000b04058899 */ /* 0x000fe4000800063f */
[----:B------:R-:W-:Y:S01]  /*0420*/  @!UP0 USHF.L.U32 UR4, UR4, 0x1, URZ ;  /* 0x0000000104048899 */ /* 0x000fe2000800063f */
[----:B------:R-:W-:Y:S01]  /*0430*/  @P3 IMAD.MOV.U32 R7, RZ, RZ, RZ ;  /* 0x000000ffff073224 */ /* 0x000fe200078e00ff */
[----:B------:R-:W-:Y:S01]  /*0440*/  LEA.HI R6, R6, R5, RZ, 0x2 ;  /* 0x0000000506067211 */ /* 0x000fe200078f10ff */
[----:B------:R-:W-:Y:S01]  /*0450*/  @P3 IMAD.MOV.U32 R11, RZ, RZ, RZ ;  /* 0x000000ffff0b3224 */ /* 0x000fe200078e00ff */
[----:B------:R-:W1:Y:S02]  /*0460*/  @!UP0 S2UR UR7, SR_CgaCtaId ;  /* 0x00000000000789c3 */ /* 0x000e640000008800 */
[----:B------:R-:W-:Y:S01]  /*0470*/  LOP3.LUT R0, R6, 0xfffffffc, RZ, 0xc0, !PT ;  /* 0xfffffffc06007812 */ /* 0x000fe200078ec0ff */
[----:B--2---:R-:W-:-:S04]  /*0480*/  @P3 IMAD.MOV.U32 R6, RZ, RZ, R3 ;  /* 0x000000ffff063224 */ /* 0x004fc800078e0003 */
[----:B------:R-:W-:Y:S01]  /*0490*/  IMAD.IADD R0, R5, 0x1, -R0 ;  /* 0x0000000105007824 */ /* 0x000fe200078e0a00 */
[----:B------:R-:W2:Y:S01]  /*04a0*/  @!P3 LDC R9, c[0x0][0xc] ;  /* 0x00000300ff09bb82 */ /* 0x000ea20000000800 */
[----:B------:R-:W-:Y:S02]  /*04b0*/  IMAD.MOV.U32 R5, RZ, RZ, RZ ;  /* 0x000000ffff057224 */ /* 0x000fe400078e00ff */
[----:B0-----:R-:W-:-:S04]  /*04c0*/  @P3 IMAD.WIDE.U32 R16, R4, R17, R6 ;  /* 0x0000001104103225 */ /* 0x001fc800078e0006 */
[----:B------:R-:W-:Y:S01]  /*04d0*/  @P3 IMAD.IADD R17, R17, 0x1, R11 ;  /* 0x0000000111113824 */ /* 0x000fe200078e020b */
[----:B-1----:R-:W-:Y:S01]  /*04e0*/  @!UP0 ULEA UR6, UR7, UR6, 0x18 ;  /* 0x0000000607068291 */ /* 0x002fe2000f8ec03f */
[----:B------:R-:W-:Y:S01]  /*04f0*/  VOTEU.ALL UP0, P0 ;  /* 0x00000000003f7886 */ /* 0x000fe20000000000 */
[----:B------:R-:W-:-:S04]  /*0500*/  ISETP.NE.AND P0, PT, R0, 0x3, PT ;  /* 0x000000030000780c */ /* 0x000fc80003f05270 */
[----:B------:R-:W-:Y:S01]  /*0510*/  ISETP.EQ.OR P0, PT, R0, RZ, !P0 ;  /* 0x000000ff0000720c */ /* 0x000fe20004702670 */
[----:B--2---:R-:W-:-:S03]  /*0520*/  @!P3 IMAD.WIDE.U32 R6, R9, R3, R4 ;  /* 0x000000030906b225 */ /* 0x004fc600078e0004 */
[C---:B------:R-:W-:Y:S01]  /*0530*/  ISETP.EQ.AND P0, PT, R8.reuse, RZ, P0 ;  /* 0x000000ff0800720c */ /* 0x040fe20000702270 */
[----:B------:R-:W-:Y:S01]  /*0540*/  VIADD R8, R8, 0xffffffff ;  /* 0xffffffff08087836 */ /* 0x000fe20000000000 */
[----:B------:R-:W0:Y:S02]  /*0550*/  FENCE.VIEW.ASYNC.S ;  /* 0x00000000000073c6 */ /* 0x000e240000000000 */
[----:B0-----:R0:W3:Y:S01]  /*0560*/  @!UP0 SYNCS.EXCH.64 URZ, [UR6+0x60], UR4 ;  /* 0x00006004063f85b2 */ /* 0x0010e20008000100 */
[----:B------:R-:W-:Y:S01]  /*0570*/  @!P3 IMAD.MOV.U32 R16, RZ, RZ, R6 ;  /* 0x000000ffff10b224 */ /* 0x000fe200078e0006 */
[----:B------:R-:W-:Y:S02]  /*0580*/  SEL R19, RZ, 0x1, !P0 ;  /* 0x00000001ff137807 */ /* 0x000fe40004000000 */
[----:B------:R-:W-:Y:S02]  /*0590*/  ISETP.GE.U32.AND P1, PT, R8, 0x2, PT ;  /* 0x000000020800780c */ /* 0x000fe40003f26070 */
[----:B------:R-:W-:-:S02]  /*05a0*/  @!P3 MOV R17, R7 ;  /* 0x000000070011b202 */ /* 0x000fc40000000f00 */
[----:B------:R-:W-:Y:S01]  /*05b0*/  SEL R19, R19, 0x2, P1 ;  /* 0x0000000213137807 */ /* 0x000fe20000800000 */
[----:B------:R0:W3:Y:S01]  /*05c0*/  @!UP1 SYNCS.EXCH.64 URZ, [UR6+0x68], UR4 ;  /* 0x00006804063f95b2 */ /* 0x0000e20008000100 */
[----:B------:R-:W-:Y:S01]  /*05d0*/  NOP ;  /* 0x0000000000007918 */ /* 0x000fe20000000000 */
[----:B---34-:R-:W-:Y:S06]  /*05e0*/  BAR.SYNC.DEFER_BLOCKING 0x0 ;  /* 0x0000000000007b1d */ /* 0x018fec0000010000 */
[----:B------:R-:W-:Y:S05]  /*05f0*/  @!P2 BRA `(.L_x_3) ;  /* 0x0000005c0064a947 */ /* 0x000fea0003800000 */
[----:B------:R-:W-:-:S13]  /*0600*/  ISETP.GT.U32.AND P0, PT, R8, 0x1, PT ;  /* 0x000000010800780c */ /* 0x000fda0003f04070 */
[----:B0-----:R-:W-:Y:S05]  /*0610*/  @P0 EXIT ;  /* 0x000000000000094d */ /* 0x001fea0003800000 */
[----:B------:R-:W-:Y:S01]  /*0620*/  ULDC.64 UR4, c[0x0][0x650] ;  /* 0x0001940000047ab9 */ /* 0x000fe20000000a00 */
[----:B------:R-:W-:Y:S01]  /*0630*/  PRMT R0, RZ, 0x7610, R0 ;  /* 0x00007610ff007816 */ /* 0x000fe20000000000 */
[----:B------:R-:W-:Y:S01]  /*0640*/  IMAD.MOV.U32 R92, RZ, RZ, -0x1 ;  /* 0xffffffffff5c7424 */ /* 0x000fe200078e00ff */
[----:B------:R-:W-:Y:S01]  /*0650*/  ISETP.GE.U32.AND P0, PT, R16, UR4, PT ;  /* 0x0000000410007c0c */ /* 0x000fe2000bf06070 */
[----:B------:R-:W-:Y:S02]  /*0660*/  IMAD.MOV.U32 R90, RZ, RZ, -0x1 ;  /* 0xffffffffff5a7424 */ /* 0x000fe400078e00ff */
[----:B------:R-:W-:Y:S01]  /*0670*/  IMAD.MOV.U32 R23, RZ, RZ, -0x1 ;  /* 0xffffffffff177424 */ /* 0x000fe200078e00ff */
[----:B------:R-:W-:-:S13]  /*0680*/  ISETP.GE.U32.AND.EX P0, PT, R17, UR5, PT, P0 ;  /* 0x0000000511007c0c */ /* 0x000fda000bf06100 */
[----:B------:R-:W-:Y:S05]  /*0690*/  @P0 BRA `(.L_x_4) ;  /* 0x0000000400540947 */ /* 0x000fea0003800000 */
[----:B------:R-:W0:Y:S01]  /*06a0*/  LDC.64 R14, c[0x0][0x628] ;  /* 0x00018a00ff0e7b82 */ /* 0x000e220000000a00 */
[----:B------:R-:W-:Y:S02]  /*06b0*/  IMAD.MOV.U32 R6, RZ, RZ, R16 ;  /* 0x000000ffff067224 */ /* 0x000fe400078e0010 */
[----:B------:R-:W-:-:S05]  /*06c0*/  IMAD.MOV.U32 R7, RZ, RZ, R17 ;  /* 0x000000ffff077224 */ /* 0x000fca00078e0011 */
[----:B------:R-:W1:Y:S08]  /*06d0*/  LDC R0, c[0x0][0x630] ;  /* 0x00018c00ff007b82 */ /* 0x000e700000000800 */
[----:B------:R-:W2:Y:S01]  /*06e0*/  LDC.64 R20, c[0x0][0x620] ;  /* 0x00018800ff147b82 */ /* 0x000ea20000000a00 */
[----:B0-----:R-:W-:-:S04]  /*06f0*/  ISETP.NE.U32.AND P0, PT, R14, RZ, PT ;  /* 0x000000ff0e00720c */ /* 0x001fc80003f05070 */
[----:B------:R-:W-:-:S13]  /*0700*/  ISETP.NE.AND.EX P0, PT, R15, RZ, PT, P0 ;  /* 0x000000ff0f00720c */ /* 0x000fda0003f05300 */
[----:B-12---:R-:W-:Y:S05]  /*0710*/  @!P0 BRA `(.L_x_5) ;  /* 0x0000000000288947 */ /* 0x006fea0003800000 */
[----:B------:R-:W0:Y:S02]  /*0720*/  LDC R11, c[0x0][0x634] ;  /* 0x00018d00ff0b7b82 */ /* 0x000e240000000800 */
[----:B0-----:R-:W-:-:S05]  /*0730*/  IADD3 R11, P0, R16, R11, RZ ;  /* 0x0000000b100b7210 */ /* 0x001fca0007f1e0ff */
[----:B------:R-:W-:-:S04]  /*0740*/  IMAD.X R13, RZ, RZ, R17, P0 ;  /* 0x000000ffff0d7224 */ /* 0x000fc800000e0611 */
[----:B------:R-:W-:-:S04]  /*0750*/  IMAD.WIDE.U32 R6, R13, R14, RZ ;  /* 0x0000000e0d067225 */ /* 0x000fc800078e00ff */
[----:B------:R-:W-:-:S04]  /*0760*/  IMAD.WIDE.U32 R8, P0, R11, R15, R6 ;  /* 0x0000000f0b087225 */ /* 0x000fc80007800006 */
[----:B------:R-:W-:-:S04]  /*0770*/  IMAD.WIDE.U32 R6, R11, R14, RZ ;  /* 0x0000000e0b067225 */ /* 0x000fc800078e00ff */
[----:B------:R-:W-:Y:S01]  /*0780*/  IMAD.X R11, RZ, RZ, RZ, P0 ;  /* 0x000000ffff0b7224 */ /* 0x000fe200000e06ff */
[----:B------:R-:W-:Y:S01]  /*0790*/  IADD3 RZ, P0, R7, R8, RZ ;  /* 0x0000000807ff7210 */ /* 0x000fe20007f1e0ff */
[----:B------:R-:W-:-:S04]  /*07a0*/  IMAD.MOV.U32 R10, RZ, RZ, R9 ;  /* 0x000000ffff0a7224 */ /* 0x000fc800078e0009 */
[----:B------:R-:W-:-:S08]  /*07b0*/  IMAD.WIDE.U32.X R6, R13, R15, R10, P0 ;  /* 0x0000000f0d067225 */ /* 0x000fd000000e040a */
.L_x_5:
[-CC-:B------:R-:W-:Y:S01]  /*07c0*/  SHF.R.U64 R23, R6, R0.reuse, R7.reuse ;  /* 0x0000000006177219 */ /* 0x180fe20000001207 */
[----:B------:R-:W0:Y:S01]  /*07d0*/  LDC R10, c[0x0][0x618] ;  /* 0x00018600ff0a7b82 */ /* 0x000e220000000800 */
[----:B------:R-:W-:Y:S01]  /*07e0*/  SHF.R.U32.HI R5, RZ, R0, R7 ;  /* 0x00000000ff057219 */ /* 0x000fe20000011607 */
[----:B------:R-:W-:Y:S01]  /*07f0*/  ULDC UR4, c[0x0][0x150] ;  /* 0x0000540000047ab9 */ /* 0x000fe20000000800 */
[----:B------:R-:W-:Y:S02]  /*0800*/  IADD3 R9, P0, RZ, -R23, RZ ;  /* 0x80000017ff097210 */ /* 0x000fe40007f1e0ff */
[----:B------:R-:W-:Y:S02]  /*0810*/  I2FP.F32.U32 R0, R4 ;  /* 0x0000000400007245 */ /* 0x000fe40000201000 */
[----:B------:R-:W-:Y:S01]  /*0820*/  IADD3.X R11, RZ, ~R5, RZ, P0, !PT ;  /* 0x80000005ff0b7210 */ /* 0x000fe200007fe4ff */
[----:B------:R-:W1:Y:S01]  /*0830*/  LDC.64 R28, c[0x0][0x640] ;  /* 0x00019000ff1c7b82 */ /* 0x000e620000000a00 */
[----:B------:R-:W-:-:S04]  /*0840*/  IMAD.WIDE.U32 R6, R9, R20, R16 ;  /* 0x0000001409067225 */ /* 0x000fc800078e0010 */
[----:B------:R-:W-:Y:S01]  /*0850*/  FMUL R0, R0, UR4 ;  /* 0x0000000400007c20 */ /* 0x000fe20008400000 */
[----:B------:R-:W-:Y:S01]  /*0860*/  ULDC UR4, c[0x0][0x154] ;  /* 0x0000550000047ab9 */ /* 0x000fe20000000800 */
[----:B------:R-:W-:Y:S01]  /*0870*/  IMAD R8, R11, R20, RZ ;  /* 0x000000140b087224 */ /* 0x000fe200078e02ff */
[----:B------:R-:W2:Y:S03]  /*0880*/  LDC R5, c[0x0][0x144] ;  /* 0x00005100ff057b82 */ /* 0x000ea60000000800 */
[----:B------:R-:W3:Y:S01]  /*0890*/  F2I.U32.TRUNC.NTZ R0, R0 ;  /* 0x0000000000007305 */ /* 0x000ee2000020f000 */
[----:B------:R-:W-:-:S04]  /*08a0*/  IMAD R9, R9, R21, R8 ;  /* 0x0000001509097224 */ /* 0x000fc800078e0208 */
[----:B------:R-:W-:Y:S01]  /*08b0*/  IMAD.IADD R7, R7, 0x1, R9 ;  /* 0x0000000107077824 */ /* 0x000fe200078e0209 */
[----:B------:R-:W4:Y:S01]  /*08c0*/  LDC R12, c[0x0][0x608] ;  /* 0x00018200ff0c7b82 */ /* 0x000f220000000800 */
[----:B------:R-:W-:-:S03]  /*08d0*/  IMAD.MOV.U32 R9, RZ, RZ, -0x1 ;  /* 0xffffffffff097424 */ /* 0x000fc600078e00ff */
[-CC-:B0-----:R-:W-:Y:S02]  /*08e0*/  SHF.R.U64 R20, R6, R10.reuse, R7.reuse ;  /* 0x0000000a06147219 */ /* 0x181fe40000001207 */
[----:B------:R-:W-:Y:S02]  /*08f0*/  I2FP.F32.U32 R6, R3 ;  /* 0x0000000300067245 */ /* 0x000fe40000201000 */
[----:B------:R-:W-:Y:S01]  /*0900*/  SHF.R.U32.HI R7, RZ, R10, R7 ;  /* 0x0000000aff077219 */ /* 0x000fe20000011607 */
[----:B------:R-:W0:Y:S01]  /*0910*/  LDC R26, c[0x0][0x658] ;  /* 0x00019600ff1a7b82 */ /* 0x000e220000000800 */
[----:B-1----:R-:W-:Y:S01]  /*0920*/  ISETP.NE.U32.AND P0, PT, R28, RZ, PT ;  /* 0x000000ff1c00720c */ /* 0x002fe20003f05070 */
[----:B---3--:R-:W-:Y:S02]  /*0930*/  IMAD.MOV R8, RZ, RZ, -R0 ;  /* 0x000000ffff087224 */ /* 0x008fe400078e0a00 */
[----:B------:R-:W-:Y:S01]  /*0940*/  FMUL R6, R6, UR4 ;  /* 0x0000000406067c20 */ /* 0x000fe20008400000 */
[----:B------:R-:W-:-:S03]  /*0950*/  ISETP.NE.AND.EX P0, PT, R29, RZ, PT, P0 ;  /* 0x000000ff1d00720c */ /* 0x000fc60003f05300 */
[----:B------:R-:W1:Y:S01]  /*0960*/  LDC R14, c[0x0][0x148] ;  /* 0x00005200ff0e7b82 */ /* 0x000e620000000800 */
[----:B--2---:R-:W-:-:S07]  /*0970*/  IMAD R0, R5, R8, R4 ;  /* 0x0000000805007224 */ /* 0x004fce00078e0204 */
[----:B------:R-:W2:Y:S01]  /*0980*/  LDC R24, c[0x0][0x600] ;  /* 0x00018000ff187b82 */ /* 0x000ea20000000800 */
[-CC-:B----4-:R-:W-:Y:S02]  /*0990*/  SHF.R.U64 R30, R20, R12.reuse, R7.reuse ;  /* 0x0000000c141e7219 */ /* 0x190fe40000001207 */
[----:B------:R-:W-:Y:S01]  /*09a0*/  SHF.R.U32.HI R5, RZ, R12, R7 ;  /* 0x0000000cff057219 */ /* 0x000fe20000011607 */
[----:B------:R-:W-:Y:S01]  /*09b0*/  IMAD.MOV.U32 R7, RZ, RZ, 0x1 ;  /* 0x00000001ff077424 */ /* 0x000fe200078e00ff */
[----:B------:R3:W4:Y:S03]  /*09c0*/  F2I.U32.TRUNC.NTZ R12, R6 ;  /* 0x00000006000c7305 */ /* 0x000726000020f000 */
[----:B------:R-:W1:Y:S01]  /*09d0*/  LDC R15, c[0x0][0x648] ;  /* 0x00019200ff0f7b82 */ /* 0x000e620000000800 */
[-C--:B0-----:R-:W-:Y:S02]  /*09e0*/  SHF.L.U32 R4, R9, R26.reuse, RZ ;  /* 0x0000001a09047219 */ /* 0x081fe400000006ff */
[----:B------:R-:W-:-:S02]  /*09f0*/  SHF.R.U64 R32, R30, R26, R5 ;  /* 0x0000001a1e207219 */ /* 0x000fc40000001205 */
[----:B------:R-:W-:Y:S02]  /*0a00*/  LOP3.LUT R11, RZ, R4, RZ, 0x33, !PT ;  /* 0x00000004ff0b7212 */ /* 0x000fe400078e33ff */
[-C--:B------:R-:W-:Y:S01]  /*0a10*/  SHF.R.U32.HI R5, RZ, R26.reuse, R5 ;  /* 0x0000001aff057219 */ /* 0x080fe20000011605 */
[----:B------:R-:W0:Y:S01]  /*0a20*/  LDC R21, c[0x0][0x638] ;  /* 0x00018e00ff157b82 */ /* 0x000e220000000800 */
[----:B------:R-:W-:Y:S01]  /*0a30*/  SHF.L.U32 R10, R7, R26, RZ ;  /* 0x0000001a070a7219 */ /* 0x000fe200000006ff */
[----:B------:R-:W-:-:S06]  /*0a40*/  IMAD.MOV.U32 R4, RZ, RZ, R32 ;  /* 0x000000ffff047224 */ /* 0x000fcc00078e0020 */
[----:B------:R-:W0:Y:S01]  /*0a50*/  LDC R92, c[0x0][0x610] ;  /* 0x00018400ff5c7b82 */ /* 0x000e220000000800 */
[----:B---34-:R-:W-:Y:S05]  /*0a60*/  @!P0 BRA `(.L_x_6) ;  /* 0x0000000000288947 */ /* 0x018fea0003800000 */
[----:B------:R-:W3:Y:S02]  /*0a70*/  LDC R9, c[0x0][0x64c] ;  /* 0x00019300ff097b82 */ /* 0x000ee40000000800 */
[----:B---3--:R-:W-:-:S05]  /*0a80*/  IADD3 R9, P0, R32, R9, RZ ;  /* 0x0000000920097210 */ /* 0x008fca0007f1e0ff */
        /* <DEDUP_REMOVED lines=8> */
.L_x_6:
[----:B-1----:R-:W-:Y:S01]  /*0b10*/  SHF.R.U64 R4, R4, R15, R5 ;  /* 0x0000000f04047219 */ /* 0x002fe20000001205 */
[----:B--2---:R-:W-:Y:S01]  /*0b20*/  VIADD R5, R24, 0xffffffff ;  /* 0xffffffff18057836 */ /* 0x004fe20000000000 */
[----:B------:R-:W-:Y:S02]  /*0b30*/  IADD3 R12, -R12, RZ, RZ ;  /* 0x000000ff0c0c7210 */ /* 0x000fe40007ffe1ff */
[----:B------:R-:W-:Y:S01]  /*0b40*/  LOP3.LUT R11, R30, R11, RZ, 0xc0, !PT ;  /* 0x0000000b1e0b7212 */ /* 0x000fe200078ec0ff */
[----:B------:R-:W-:Y:S01]  /*0b50*/  IMAD.MOV R6, RZ, RZ, -R4 ;  /* 0x000000ffff067224 */ /* 0x000fe200078e0a04 */
[----:B------:R-:W-:Y:S01]  /*0b60*/  LOP3.LUT R5, R20, R5, RZ, 0xc0, !PT ;  /* 0x0000000514057212 */ /* 0x000fe200078ec0ff */
[----:B------:R-:W-:Y:S02]  /*0b70*/  @P3 IMAD R0, R14, R12, R3 ;  /* 0x0000000c0e003224 */ /* 0x000fe400078e0203 */
[----:B------:R-:W-:Y:S02]  /*0b80*/  IMAD R11, R10, R4, R11 ;  /* 0x000000040a0b7224 */ /* 0x000fe400078e020b */
[----:B0-----:R-:W-:-:S02]  /*0b90*/  IMAD R3, R6, R21, R32 ;  /* 0x0000001506037224 */ /* 0x001fc400078e0220 */
[----:B------:R-:W-:Y:S02]  /*0ba0*/  IMAD R92, R11, R92, R0 ;  /* 0x0000005c0b5c7224 */ /* 0x000fe400078e0200 */
[----:B------:R-:W-:Y:S02]  /*0bb0*/  IMAD R3, R3, R24, R5 ;  /* 0x0000001803037224 */ /* 0x000fe400078e0205 */
[----:B------:R-:W-:-:S03]  /*0bc0*/  IMAD.MOV.U32 R0, RZ, RZ, 0x1 ;  /* 0x00000001ff007424 */ /* 0x000fc600078e00ff */
[----:B------:R-:W-:Y:S02]  /*0bd0*/  SEL R90, R3, R92, !P3 ;  /* 0x0000005c035a7207 */ /* 0x000fe40005800000 */
[----:B------:R-:W-:-:S07]  /*0be0*/  SEL R92, R92, R3, !P3 ;  /* 0x000000035c5c7207 */ /* 0x000fce0005800000 */
.L_x_4:
[----:B------:R-:W-:-:S08]  /*0bf0*/  NOP ;  /* 0x0000000000007918 */ /* 0x000fd00000000000 */
[----:B------:R-:W0:Y:S02]  /*0c00*/  USETMAXREG.TRY_ALLOC.CTAPOOL UP0, 0xe8 ;  /* 0x000000e8000079c8 */ /* 0x000e240008000600 */
[----:B0-----:R-:W-:-:S13]  /*0c10*/  PLOP3.LUT P0, PT, PT, PT, UP0, 0x80, 0x0 ;  /* 0x000000000000781c */ /* 0x001fda0003f0f008 */
[----:B------:R-:W-:Y:S05]  /*0c20*/  @!P0 BRA `(.L_x_4) ;  /* 0xfffffffc00f08947 */ /* 0x000fea000383ffff */
[----:B------:R-:W-:Y:S01]  /*0c30*/  ULDC.64 UR4, c[0x0][0x598] ;  /* 0x0001660000047ab9 */ /* 0x000fe20000000a00 */
[----:B------:R-:W-:Y:S01]  /*0c40*/  ULDC.64 UR36, c[0x0][0x208] ;  /* 0x0000820000247ab9 */ /* 0x000fe20000000a00 */
[----:B------:R-:W-:-:S04]  /*0c50*/  ISETP.NE.U32.AND P0, PT, RZ, UR4, PT ;  /* 0x00000004ff007c0c */ /* 0x000fc8000bf05070 */
[----:B------:R-:W-:-:S13]  /*0c60*/  ISETP.NE.AND.EX P0, PT, RZ, UR5, PT, P0 ;  /* 0x00000005ff007c0c */ /* 0x000fda000bf05300 */
[----:B------:R-:W-:Y:S05]  /*0c70*/  @!P0 BRA `(.L_x_7) ;  /* 0x00000000001c8947 */ /* 0x000fea0003800000 */
[----:B------:R-:W0:Y:S02]  /*0c80*/  LDC.64 R4, c[0x0][0x598] ;  /* 0x00016600ff047b82 */ /* 0x000e240000000a00 */
[----:B0-----:R-:W2:Y:S02]  /*0c90*/  LDG.E.64 R4, desc[UR36][R4.64] ;  /* 0x0000002404047981 */ /* 0x001ea4000c1e1b00 */
[----:B--2---:R-:W-:-:S04]  /*0ca0*/  ISETP.NE.U32.AND P0, PT, R4, RZ, PT ;  /* 0x000000ff0400720c */ /* 0x004fc80003f05070 */
[----:B------:R-:W-:-:S13]  /*0cb0*/  ISETP.NE.AND.EX P0, PT, R5, RZ, PT, P0 ;  /* 0x000000ff0500720c */ /* 0x000fda0003f05300 */
[----:B------:R-:W-:Y:S05]  /*0cc0*/  @!P0 BRA `(.L_x_7) ;  /* 0x0000000000088947 */ /* 0x000fea0003800000 */
[----:B------:R0:W5:Y:S01]  /*0cd0*/  LD.E R88, desc[UR36][R4.64] ;  /* 0x0000002404587980 */ /* 0x000162000c101900 */
[----:B------:R-:W-:Y:S05]  /*0ce0*/  BRA `(.L_x_8) ;  /* 0x0000000000247947 */ /* 0x000fea0003800000 */
.L_x_7:
[----:B------:R-:W-:Y:S02]  /*0cf0*/  ULDC.64 UR4, c[0x0][0x588] ;  /* 0x0001620000047ab9 */ /* 0x000fe40000000a00 */
[----:B------:R-:W-:-:S04]  /*0d00*/  ISETP.NE.U32.AND P0, PT, RZ, UR4, PT ;  /* 0x00000004ff007c0c */ /* 0x000fc8000bf05070 */
[----:B------:R-:W-:-:S13]  /*0d10*/  ISETP.NE.AND.EX P0, PT, RZ, UR5, PT, P0 ;  /* 0x00000005ff007c0c */ /* 0x000fda000bf05300 */
[----:B------:R-:W-:Y:S05]  /*0d20*/  @!P0 BRA `(.L_x_9) ;  /* 0x00000000000c8947 */ /* 0x000fea0003800000 */
[----:B------:R-:W0:Y:S02]  /*0d30*/  LDC.64 R88, c[0x0][0x588] ;  /* 0x00016200ff587b82 */ /* 0x000e240000000a00 */
[----:B0-----:R1:W5:Y:S01]  /*0d40*/  LDG.E R88, desc[UR36][R88.64] ;  /* 0x0000002458587981 */ /* 0x001362000c1e1900 */
[----:B------:R-:W-:Y:S05]  /*0d50*/  BRA `(.L_x_8) ;  /* 0x0000000000087947 */ /* 0x000fea0003800000 */
.L_x_9:
[----:B------:R-:W-:Y:S02]  /*0d60*/  ULDC UR4, c[0x0][0x580] ;  /* 0x0001600000047ab9 */ /* 0x000fe40000000800 */
[----:B------:R-:W-:-:S07]  /*0d70*/  IMAD.U32 R88, RZ, RZ, UR4 ;  /* 0x00000004ff587e24 */ /* 0x000fce000f8e00ff */
.L_x_8:
[----:B------:R-:W-:Y:S02]  /*0d80*/  ULDC.64 UR4, c[0x0][0x5a0] ;  /* 0x0001680000047ab9 */ /* 0x000fe40000000a00 */
[----:B------:R-:W-:-:S04]  /*0d90*/  ISETP.NE.U32.AND P0, PT, RZ, UR4, PT ;  /* 0x00000004ff007c0c */ /* 0x000fc8000bf05070 */
[----:B------:R-:W-:-:S13]  /*0da0*/  ISETP.NE.AND.EX P0, PT, RZ, UR5, PT, P0 ;  /* 0x00000005ff007c0c */ /* 0x000fda000bf05300 */
[----:B------:R-:W-:Y:S05]  /*0db0*/  @!P0 BRA `(.L_x_10) ;  /* 0x00000000001c8947 */ /* 0x000fea0003800000 */
[----:B0-----:R-:W0:Y:S02]  /*0dc0*/  LDC.64 R4, c[0x0][0x5a0] ;  /* 0x00016800ff047b82 */ /* 0x001e240000000a00 */
[----:B0-----:R-:W2:Y:S02]  /*0dd0*/  LDG.E.64 R4, desc[UR36][R4.64] ;  /* 0x0000002404047981 */ /* 0x001ea4000c1e1b00 */
[----:B--2---:R-:W-:-:S04]  /*0de0*/  ISETP.NE.U32.AND P0, PT, R4, RZ, PT ;  /* 0x000000ff0400720c */ /* 0x004fc80003f05070 */
[----:B------:R-:W-:-:S13]  /*0df0*/  ISETP.NE.AND.EX P0, PT, R5, RZ, PT, P0 ;  /* 0x000000ff0500720c */ /* 0x000fda0003f05300 */
[----:B------:R-:W-:Y:S05]  /*0e00*/  @!P0 BRA `(.L_x_10) ;  /* 0x0000000000088947 */ /* 0x000fea0003800000 */
[----:B-1----:R0:W5:Y:S01]  /*0e10*/  LD.E R89, desc[UR36][R4.64] ;  /* 0x0000002404597980 */ /* 0x002162000c101900 */
[----:B------:R-:W-:Y:S05]  /*0e20*/  BRA `(.L_x_11) ;  /* 0x0000000000247947 */ /* 0x000fea0003800000 */
.L_x_10:
[----:B------:R-:W-:Y:S02]  /*0e30*/  ULDC.64 UR4, c[0x0][0x590] ;  /* 0x0001640000047ab9 */ /* 0x000fe40000000a00 */
[----:B------:R-:W-:-:S04]  /*0e40*/  ISETP.NE.U32.AND P0, PT, RZ, UR4, PT ;  /* 0x00000004ff007c0c */ /* 0x000fc8000bf05070 */
[----:B------:R-:W-:-:S13]  /*0e50*/  ISETP.NE.AND.EX P0, PT, RZ, UR5, PT, P0 ;  /* 0x00000005ff007c0c */ /* 0x000fda000bf05300 */
[----:B------:R-:W-:Y:S05]  /*0e60*/  @!P0 BRA `(.L_x_12) ;  /* 0x00000000000c8947 */ /* 0x000fea0003800000 */
[----:B0-----:R-:W1:Y:S02]  /*0e70*/  LDC.64 R4, c[0x0][0x590] ;  /* 0x00016400ff047b82 */ /* 0x001e640000000a00 */
[----:B-1----:R1:W5:Y:S01]  /*0e80*/  LDG.E R89, desc[UR36][R4.64] ;  /* 0x0000002404597981 */ /* 0x002362000c1e1900 */
[----:B------:R-:W-:Y:S05]  /*0e90*/  BRA `(.L_x_11) ;  /* 0x0000000000087947 */ /* 0x000fea0003800000 */
.L_x_12:
[----:B------:R-:W-:Y:S02]  /*0ea0*/  ULDC UR4, c[0x0][0x584] ;  /* 0x0001610000047ab9 */ /* 0x000fe40000000800 */
[----:B-1----:R-:W-:-:S07]  /*0eb0*/  IMAD.U32 R89, RZ, RZ, UR4 ;  /* 0x00000004ff597e24 */ /* 0x002fce000f8e00ff */
.L_x_11:
[----:B------:R-:W-:-:S13]  /*0ec0*/  LOP3.LUT P0, RZ, R0, 0xff, RZ, 0xc0, !PT ;  /* 0x000000ff00ff7812 */ /* 0x000fda000780c0ff */
[----:B------:R-:W-:Y:S05]  /*0ed0*/  @!P0 EXIT ;  /* 0x000000000000894d */ /* 0x000fea0003800000 */
[----:B------:R-:W-:Y:S01]  /*0ee0*/  ULDC UR4, c[0x0][0x28c] ;  /* 0x0000a30000047ab9 */ /* 0x000fe20000000800 */
[----:B------:R-:W-:Y:S01]  /*0ef0*/  LOP3.LUT R104, R19, 0x1, RZ, 0xfc, !PT ;  /* 0x0000000113687812 */ /* 0x000fe200078efcff */
[----:B------:R-:W-:Y:S01]  /*0f00*/  UIADD3 UR4, UR4, 0x1f, URZ ;  /* 0x0000001f04047890 */ /* 0x000fe2000fffe03f */
[----:B------:R-:W-:Y:S01]  /*0f10*/  UMOV UR38, URZ ;  /* 0x0000003f00267c82 */ /* 0x000fe20008000000 */
[----:B------:R-:W-:Y:S02]  /*0f20*/  UMOV UR39, URZ ;  /* 0x0000003f00277c82 */ /* 0x000fe40008000000 */
[----:B------:R-:W-:-:S04]  /*0f30*/  USHF.R.S32.HI UR5, URZ, 0x1f, UR4 ;  /* 0x0000001f3f057899 */ /* 0x000fc80008011404 */
[----:B------:R-:W-:-:S04]  /*0f40*/  ULEA.HI UR5, UR5, UR4, URZ, 0x5 ;  /* 0x0000000405057291 */ /* 0x000fc8000f8f283f */
[----:B------:R-:W-:-:S12]  /*0f50*/  USHF.R.S32.HI UR40, URZ, 0x5, UR5 ;  /* 0x000000053f287899 */ /* 0x000fd80008011405 */
.L_x_156:
[----:B------:R-:W-:Y:S01]  /*0f60*/  LOP3.LUT R0, R18, 0x80, RZ, 0xc0, !PT ;  /* 0x0000008012007812 */ /* 0x000fe200078ec0ff */
[----:B------:R-:W2:Y:S01]  /*0f70*/  S2UR UR7, SR_CgaCtaId ;  /* 0x00000000000779c3 */ /* 0x000ea20000008800 */
[----:B------:R-:W-:Y:S02]  /*0f80*/  UMOV UR6, 0x400 ;  /* 0x0000040000067882 */ /* 0x000fe40000000000 */
[----:B------:R-:W-:-:S06]  /*0f90*/  SHF.R.U32.HI R0, RZ, 0x7, R0 ;  /* 0x00000007ff007819 */ /* 0x000fcc0000011600 */
[----:B---3--:R-:W3:Y:S01]  /*0fa0*/  SHFL.IDX PT, R0, R0, RZ, 0x1f ;  /* 0x00001fff00007589 */ /* 0x008ee200000e0000 */
[----:B--2---:R-:W-:Y:S01]  /*0fb0*/  ULEA UR42, UR7, UR6, 0x18 ;  /* 0x00000006072a7291 */ /* 0x004fe2000f8ec03f */
[----:B---3--:R-:W-:-:S13]  /*0fc0*/  R2UR UR4, R0 ;  /* 0x00000000000472ca */ /* 0x008fda00000e0000 */
[----:B------:R-:W-:-:S04]  /*0fd0*/  ULEA.HI UR5, UR4, UR4, URZ, 0x1 ;  /* 0x0000000404057291 */ /* 0x000fc8000f8f083f */
[----:B------:R-:W-:-:S04]  /*0fe0*/  ULOP3.LUT UR5, UR5, 0x7fffe, URZ, 0xc0, !UPT ;  /* 0x0007fffe05057892 */ /* 0x000fc8000f8ec03f */
[----:B------:R-:W-:-:S03]  /*0ff0*/  UIADD3 UR5, UR4, -UR5, URZ ;  /* 0x8000000504057290 */ /* 0x000fc6000fffe03f */
[----:B------:R-:W-:Y:S01]  /*1000*/  ULDC UR4, c[0x0][0x28c] ;  /* 0x0000a30000047ab9 */ /* 0x000fe20000000800 */
[----:B------:R-:W-:Y:S01]  /*1010*/  ULEA UR5, UR5, UR42, 0xd ;  /* 0x0000002a05057291 */ /* 0x000fe2000f8e683f */
[----:B------:R-:W-:-:S03]  /*1020*/  ISETP.LT.AND P0, PT, RZ, UR4, PT ;  /* 0x00000004ff007c0c */ /* 0x000fc6000bf01270 */
[----:B------:R-:W-:-:S04]  /*1030*/  UIADD3 UR5, UR5, 0x100, URZ ;  /* 0x0000010005057890 */ /* 0x000fc8000fffe03f */
[----:B------:R-:W-:-:S04]  /*1040*/  USHF.R.U32.HI UR5, URZ, 0x4, UR5 ;  /* 0x000000043f057899 */ /* 0x000fc80008011605 */
[----:B------:R-:W-:Y:S02]  /*1050*/  ULOP3.LUT UR41, UR5, 0x3fff, URZ, 0xc0, !UPT ;  /* 0x00003fff05297892 */ /* 0x000fe4000f8ec03f */
[----:B01--4-:R-:W-:Y:S10]  /*1060*/  @P0 BRA `(.L_x_13) ;  /* 0x0000000000400947 */ /* 0x013ff40003800000 */
[----:B------:R-:W-:Y:S01]  /*1070*/  MOV R0, 0x0 ;  /* 0x0000000000007802 */ /* 0x000fe20000000f00 */
[----:B------:R-:W-:Y:S01]  /*1080*/  ULDC.64 UR4, c[0x4][0x68] ;  /* 0x01001a0000047ab9 */ /* 0x000fe20000000a00 */
[----:B------:R-:W-:Y:S01]  /*1090*/  ULDC.64 UR6, c[0x4][0x8] ;  /* 0x0100020000067ab9 */ /* 0x000fe20000000a00 */
[----:B01----:R-:W-:Y:S01]  /*10a0*/  IMAD.U32 R4, RZ, RZ, UR4 ;  /* 0x00000004ff047e24 */ /* 0x003fe2000f8e00ff */
[----:B------:R0:W1:Y:S01]  /*10b0*/  LDC.64 R14, c[0x4][R0] ;  /* 0x01000000000e7b82 */ /* 0x0000620000000a00 */
[----:B------:R-:W-:Y:S01]  /*10c0*/  IMAD.U32 R5, RZ, RZ, UR5 ;  /* 0x00000005ff057e24 */ /* 0x000fe2000f8e00ff */
[----:B------:R-:W-:Y:S01]  /*10d0*/  ULDC.64 UR4, c[0x4][0x70] ;  /* 0x01001c0000047ab9 */ /* 0x000fe20000000a00 */
[----:B------:R-:W-:Y:S01]  /*10e0*/  IMAD.U32 R10, RZ, RZ, UR6 ;  /* 0x00000006ff0a7e24 */ /* 0x000fe2000f8e00ff */
[----:B------:R-:W-:Y:S01]  /*10f0*/  MOV R6, UR4 ;  /* 0x0000000400067c02 */ /* 0x000fe20008000f00 */
[----:B------:R-:W-:Y:S02]  /*1100*/  IMAD.U32 R7, RZ, RZ, UR5 ;  /* 0x00000005ff077e24 */ /* 0x000fe4000f8e00ff */
[----:B------:R-:W-:-:S02]  /*1110*/  IMAD.U32 R11, RZ, RZ, UR7 ;  /* 0x00000007ff0b7e24 */ /* 0x000fc4000f8e00ff */
[----:B------:R-:W-:Y:S02]  /*1120*/  IMAD.MOV.U32 R8, RZ, RZ, 0x1e1 ;  /* 0x000001e1ff087424 */ /* 0x000fe400078e00ff */
[----:B------:R-:W-:Y:S02]  /*1130*/  IMAD.MOV.U32 R12, RZ, RZ, 0x1 ;  /* 0x00000001ff0c7424 */ /* 0x000fe400078e00ff */
[----:B0-----:R-:W-:-:S07]  /*1140*/  IMAD.MOV.U32 R13, RZ, RZ, RZ ;  /* 0x000000ffff0d7224 */ /* 0x001fce00078e00ff */
[----:B------:R-:W-:-:S07]  /*1150*/  LEPC R20, `(.L_x_13) ;  /* 0x000000001014794e */ /* 0x000fce0000000000 */
[----:B-1---5:R-:W-:Y:S05]  /*1160*/  CALL.ABS.NOINC R14 ;  /* 0x000000000e007343 */ /* 0x022fea0003c00000 */
.L_x_13:
[----:B------:R-:W-:-:S13]  /*1170*/  ISETP.NE.AND P0, PT, R104, 0x3, PT ;  /* 0x000000036800780c */ /* 0x000fda0003f05270 */
[----:B------:R-:W-:Y:S05]  /*1180*/  @!P0 BRA `(.L_x_14) ;  /* 0x0000000000048947 */ /* 0x000fea0003800000 */
[----:B------:R-:W-:Y:S01]  /*1190*/  BPT.TRAP 0x1 ;  /* 0x000000040000795c */ /* 0x000fe20000300000 */
.L_x_14:
[----:B------:R-:W-:Y:S01]  /*11a0*/  IMAD.U32 R3, RZ, RZ, UR39 ;  /* 0x00000027ff037e24 */ /* 0x000fe2000f8e00ff */
[----:B------:R-:W-:-:S04]  /*11b0*/  MOV R0, UR38 ;  /* 0x0000002600007c02 */ /* 0x000fc80008000f00 */
[----:B------:R-:W-:Y:S02]  /*11c0*/  LEA R3, R3, UR42, 0x3 ;  /* 0x0000002a03037c11 */ /* 0x000fe4000f8e18ff */
[----:B------:R-:W-:-:S04]  /*11d0*/  SHF.L.U32 R0, R0, 0x1f, RZ ;  /* 0x0000001f00007819 */ /* 0x000fc800000006ff */
[----:B------:R2:W3:Y:S01]  /*11e0*/  SYNCS.PHASECHK.TRANS64.TRYWAIT P1, [R3+URZ], R0 ;  /* 0x00000000030075a7 */ /* 0x0004e2000802017f */
[----:B------:R-:W-:Y:S05]  /*11f0*/  @!P0 BRA `(.L_x_15) ;  /* 0x0000000000048947 */ /* 0x000fea0003800000 */
[----:B------:R-:W-:Y:S01]  /*1200*/  BPT.TRAP 0x1 ;  /* 0x000000040000795c */ /* 0x000fe20000300000 */
.L_x_15:
[----:B---3--:R-:W-:Y:S05]  /*1210*/  @P1 BRA `(.L_x_16) ;  /* 0x0000000000081947 */ /* 0x008fea0003800000 */
[----:B------:R-:W3:Y:S02]  /*1220*/  SYNCS.PHASECHK.TRANS64.TRYWAIT P1, [R3+URZ], R0 ;  /* 0x00000000030075a7 */ /* 0x000ee4000802017f */
[----:B---3--:R-:W-:Y:S05]  /*1230*/  @!P1 BRA `(.L_x_17) ;  /* 0x0000006800049947 */ /* 0x008fea0003800000 */
.L_x_16:
[----:B------:R-:W-:-:S04]  /*1240*/  UISETP.LT.AND UP0, UPT, UR40, 0x1, UPT ;  /* 0x000000012800788c */ /* 0x000fc8000bf01270 */
[----:B------:R-:W-:-:S04]  /*1250*/  USEL UR4, UR40, 0x1, UP0 ;  /* 0x0000000128047887 */ /* 0x000fc80008000000 */
[----:B------:R-:W-:-:S06]  /*1260*/  UIADD3 UR4, UR40, -UR4, URZ ;  /* 0x8000000428047290 */ /* 0x000fcc000fffe03f */
[----:B--23--:R-:W-:Y:S01]  /*1270*/  IMAD.U32 R0, RZ, RZ, UR4 ;  /* 0x00000004ff007e24 */ /* 0x00cfe2000f8e00ff */
[----:B------:R-:W-:Y:S05]  /*1280*/  WARPSYNC.ALL ;  /* 0x0000000000007948 */ /* 0x000fea0003800000 */
[----:B------:R-:W-:Y:S01]  /*1290*/  ISETP.GE.AND P1, PT, R0, 0x1, PT ;  /* 0x000000010000780c */ /* 0x000fe20003f26270 */
[----:B------:R-:W-:Y:S01]  /*12a0*/  UIADD3 UR4, UR42, 0x28100, URZ ;  /* 0x000281002a047890 */ /* 0x000fe2000fffe03f */
[----:B------:R-:W-:Y:S01]  /*12b0*/  WARPGROUP.ARRIVE ;  /* 0x00000000000079c5 */ /* 0x000fe20000000000 */
[----:B------:R-:W-:Y:S01]  /*12c0*/  UMOV UR9, 0x40000040 ;  /* 0x4000004000097882 */ /* 0x000fe20000000000 */
[----:B------:R-:W-:Y:S01]  /*12d0*/  UMOV UR11, 0x40000040 ;  /* 0x40000040000b7882 */ /* 0x000fe20000000000 */
[----:B------:R-:W-:-:S04]  /*12e0*/  USHF.R.U32.HI UR4, URZ, 0x4, UR4 ;  /* 0x000000043f047899 */ /* 0x000fc80008011604 */
[----:B------:R-:W-:Y:S02]  /*12f0*/  ULOP3.LUT UR5, UR4, 0x3fff, URZ, 0xc0, !UPT ;  /* 0x00003fff04057892 */ /* 0x000fe4000f8ec03f */
[----:B------:R-:W-:Y:S02]  /*1300*/  ULOP3.LUT UR4, UR41, 0x10000, URZ, 0xfc, !UPT ;  /* 0x0001000029047892 */ /* 0x000fe4000f8efc3f */
[----:B------:R-:W-:Y:S02]  /*1310*/  ULOP3.LUT UR5, UR5, 0x10000, URZ, 0xfc, !UPT ;  /* 0x0001000005057892 */ /* 0x000fe4000f8efc3f */
[----:B------:R-:W-:Y:S02]  /*1320*/  ULEA UR7, UR39, UR4, 0xb ;  /* 0x0000000427077291 */ /* 0x000fe4000f8e583f */
[----:B------:R-:W-:Y:S02]  /*1330*/  ULEA UR6, UR39, UR5, 0x9 ;  /* 0x0000000527067291 */ /* 0x000fe4000f8e483f */
[----:B------:R-:W-:-:S03]  /*1340*/  UIADD3 UR12, UR7, 0x400, URZ ;  /* 0x00000400070c7890 */ /* 0x000fc6000fffe03f */
[----:B------:R-:W-:Y:S02]  /*1350*/  UMOV UR8, UR7 ;  /* 0x0000000700087c82 */ /* 0x000fe40008000000 */
[----:B------:R-:W-:Y:S02]  /*1360*/  UMOV UR10, UR6 ;  /* 0x00000006000a7c82 */ /* 0x000fe40008000000 */
[----:B------:R-:W-:Y:S01]  /*1370*/  HGMMA.64x64x8.F32.TF32 R56, gdesc[UR8], RZ, !UPT, gsb0 ;  /* 0x04e00000083879f0 */ /* 0x000fe2000c0028ff */
[----:B------:R-:W-:Y:S01]  /*1380*/  UMOV UR8, UR12 ;  /* 0x0000000c00087c82 */ /* 0x000fe20008000000 */
[----:B------:R-:W-:Y:S01]  /*1390*/  UMOV UR9, 0x40000040 ;  /* 0x4000004000097882 */ /* 0x000fe20000000000 */
[----:B------:R-:W-:Y:S01]  /*13a0*/  UIADD3 UR12, UR7, 0x402, URZ ;  /* 0x00000402070c7890 */ /* 0x000fe2000fffe03f */
[----:B------:R-:W-:Y:S02]  /*13b0*/  WARPGROUP.DEPBAR.LE gsb0, 0x0 ;  /* 0x00008000000079c5 */ /* 0x000fe40000010000 */
[----:B------:R-:W-:-:S06]  /*13c0*/  WARPGROUP.ARRIVE ;  /* 0x00000000000079c5 */ /* 0x000fcc0000000000 */
[----:B------:R-:W-:Y:S01]  /*13d0*/  HGMMA.64x64x8.F32.TF32 R24, gdesc[UR8], RZ, !UPT, gsb0 ;  /* 0x04e00000081879f0 */ /* 0x000fe2000c0028ff */
[----:B------:R-:W-:Y:S02]  /*13e0*/  UIADD3 UR8, UR7, 0x2, URZ ;  /* 0x0000000207087890 */ /* 0x000fe4000fffe03f */
[----:B------:R-:W-:Y:S01]  /*13f0*/  UIADD3 UR10, UR6, 0x2, URZ ;  /* 0x00000002060a7890 */ /* 0x000fe2000fffe03f */
[----:B------:R-:W-:Y:S01]  /*1400*/  UMOV UR9, 0x40000040 ;  /* 0x4000004000097882 */ /* 0x000fe20000000000 */
[----:B------:R-:W-:Y:S01]  /*1410*/  UMOV UR11, 0x40000040 ;  /* 0x40000040000b7882 */ /* 0x000fe20000000000 */
[----:B------:R-:W-:Y:S02]  /*1420*/  WARPGROUP.DEPBAR.LE gsb0, 0x0 ;  /* 0x00008000000079c5 */ /* 0x000fe40000010000 */
[----:B------:R-:W-:-:S06]  /*1430*/  WARPGROUP.ARRIVE ;  /* 0x00000000000079c5 */ /* 0x000fcc0000000000 */
[----:B------:R-:W-:Y:S01]  /*1440*/  HGMMA.64x64x8.F32.TF32 R56, gdesc[UR8], R56, gsb0 ;  /* 0x04e00000083879f0 */ /* 0x000fe20008002838 */
[----:B------:R-:W-:Y:S01]  /*1450*/  UMOV UR8, UR12 ;  /* 0x0000000c00087c82 */ /* 0x000fe20008000000 */
[----:B------:R-:W-:Y:S01]  /*1460*/  UMOV UR9, 0x40000040 ;  /* 0x4000004000097882 */ /* 0x000fe20000000000 */
[----:B------:R-:W-:Y:S01]  /*1470*/  UIADD3 UR12, UR7, 0x404, URZ ;  /* 0x00000404070c7890 */ /* 0x000fe2000fffe03f */
[----:B------:R-:W-:Y:S02]  /*1480*/  WARPGROUP.DEPBAR.LE gsb0, 0x0 ;  /* 0x00008000000079c5 */ /* 0x000fe40000010000 */
[----:B------:R-:W-:-:S06]  /*1490*/  WARPGROUP.ARRIVE ;  /* 0x00000000000079c5 */ /* 0x000fcc0000000000 */
[----:B------:R-:W-:Y:S01]  /*14a0*/  HGMMA.64x64x8.F32.TF32 R24, gdesc[UR8], R24, gsb0 ;  /* 0x04e00000081879f0 */ /* 0x000fe20008002818 */
        /* <DEDUP_REMOVED lines=9> */
[----:B------:R-:W-:Y:S02]  /*1540*/  WARPGROUP.DEPBAR.LE gsb0, 0x0 ;  /* 0x00008000000079c5 */ /* 0x000fe40000010000 */
[----:B------:R-:W-:-:S06]  /*1550*/  WARPGROUP.ARRIVE ;  /* 0x00000000000079c5 */ /* 0x000fcc0000000000 */
[----:B------:R-:W-:Y:S01]  /*1560*/  HGMMA.64x64x8.F32.TF32 R24, gdesc[UR8], R24, gsb0 ;  /* 0x04e00000081879f0 */ /* 0x000fe20008002818 */
[----:B------:R-:W-:Y:S02]  /*1570*/  UIADD3 UR8, UR7, 0x6, URZ ;  /* 0x0000000607087890 */ /* 0x000fe4000fffe03f */
[----:B------:R-:W-:Y:S01]  /*1580*/  UIADD3 UR10, UR6, 0x6, URZ ;  /* 0x00000006060a7890 */ /* 0x000fe2000fffe03f */
[----:B------:R-:W-:Y:S01]  /*1590*/  UMOV UR9, 0x40000040 ;  /* 0x4000004000097882 */ /* 0x000fe20000000000 */
[----:B------:R-:W-:Y:S01]  /*15a0*/  UMOV UR11, 0x40000040 ;  /* 0x40000040000b7882 */ /* 0x000fe20000000000 */
[----:B------:R-:W-:Y:S01]  /*15b0*/  UIADD3 UR7, UR7, 0x406, URZ ;  /* 0x0000040607077890 */ /* 0x000fe2000fffe03f */
[----:B------:R-:W-:Y:S02]  /*15c0*/  WARPGROUP.DEPBAR.LE gsb0, 0x0 ;  /* 0x00008000000079c5 */ /* 0x000fe40000010000 */
[----:B------:R-:W-:-:S06]  /*15d0*/  WARPGROUP.ARRIVE ;  /* 0x00000000000079c5 */ /* 0x000fcc0000000000 */
[----:B------:R-:W-:Y:S01]  /*15e0*/  HGMMA.64x64x8.F32.TF32 R56, gdesc[UR8], R56, gsb0 ;  /* 0x04e00000083879f0 */ /* 0x000fe20008002838 */
[----:B------:R-:W-:Y:S01]  /*15f0*/  UMOV UR8, UR7 ;  /* 0x0000000700087c82 */ /* 0x000fe20008000000 */
[----:B------:R-:W-:Y:S01]  /*1600*/  UMOV UR9, 0x40000040 ;  /* 0x4000004000097882 */ /* 0x000fe20000000000 */
[----:B------:R-:W-:Y:S02]  /*1610*/  WARPGROUP.DEPBAR.LE gsb0, 0x0 ;  /* 0x00008000000079c5 */ /* 0x000fe40000010000 */
[----:B------:R-:W-:-:S06]  /*1620*/  WARPGROUP.ARRIVE ;  /* 0x00000000000079c5 */ /* 0x000fcc0000000000 */
[----:B------:R-:W-:Y:S03]  /*1630*/  HGMMA.64x64x8.F32.TF32 R24, gdesc[UR8], R24, gsb0 ;  /* 0x04e00000081879f0 */ /* 0x000fe60008002818 */
[----:B------:R-:W-:Y:S02]  /*1640*/  WARPGROUP.DEPBAR.LE gsb0, 0x0 ;  /* 0x00008000000079c5 */ /* 0x000fe40000010000 */
[----:B------:R-:W-:Y:S05]  /*1650*/  @!P1 BRA `(.L_x_18) ;  /* 0x0000000400789947 */ /* 0x000fea0003800000 */
[----:B------:R-:W-:-:S04]  /*1660*/  UIADD3 UR6, UR39, 0x1, URZ ;  /* 0x0000000127067890 */ /* 0x000fc8000fffe03f */
[----:B------:R-:W-:-:S04]  /*1670*/  UISETP.NE.AND UP0, UPT, UR6, 0x5, UPT ;  /* 0x000000050600788c */ /* 0x000fc8000bf05270 */
[----:B------:R-:W-:Y:S02]  /*1680*/  USEL UR7, URZ, 0x1, UP0 ;  /* 0x000000013f077887 */ /* 0x000fe40008000000 */
[----:B------:R-:W-:Y:S02]  /*1690*/  USEL UR6, UR6, URZ, UP0 ;  /* 0x0000003f06067287 */ /* 0x000fe40008000000 */
[----:B------:R-:W-:-:S06]  /*16a0*/  ULOP3.LUT UR7, UR38, UR7, URZ, 0x3c, !UPT ;  /* 0x0000000726077292 */ /* 0x000fcc000f8e3c3f */
[----:B01----:R-:W-:Y:S01]  /*16b0*/  IMAD.U32 R5, RZ, RZ, UR7 ;  /* 0x00000007ff057e24 */ /* 0x003fe2000f8e00ff */
[----:B------:R-:W-:-:S06]  /*16c0*/  UMOV UR7, UR39 ;  /* 0x0000002700077c82 */ /* 0x000fcc0008000000 */
.L_x_25:
[----:B01----:R-:W-:Y:S05]  /*16d0*/  @!P0 BRA `(.L_x_19) ;  /* 0x0000000000048947 */ /* 0x003fea0003800000 */
[----:B------:R-:W-:Y:S01]  /*16e0*/  BPT.TRAP 0x1 ;  /* 0x000000040000795c */ /* 0x000fe20000300000 */
.L_x_19:
[----:B------:R-:W0:Y:S01]  /*16f0*/  S2UR UR9, SR_CgaCtaId ;  /* 0x00000000000979c3 */ /* 0x000e220000008800 */
[----:B------:R-:W-:Y:S01]  /*1700*/  UMOV UR8, 0x400 ;  /* 0x0000040000087882 */ /* 0x000fe20000000000 */
[----:B------:R-:W-:Y:S01]  /*1710*/  SHF.L.U32 R3, R5, 0x1f, RZ ;  /* 0x0000001f05037819 */ /* 0x000fe200000006ff */
[----:B0-----:R-:W-:-:S04]  /*1720*/  ULEA UR15, UR9, UR8, 0x18 ;  /* 0x00000008090f7291 */ /* 0x001fc8000f8ec03f */
[----:B------:R-:W-:-:S09]  /*1730*/  ULEA UR8, UR6, UR15, 0x3 ;  /* 0x0000000f06087291 */ /* 0x000fd2000f8e183f */
[----:B------:R0:W1:Y:S01]  /*1740*/  SYNCS.PHASECHK.TRANS64.TRYWAIT P1, [UR8], R3 ;  /* 0x00000003ff0075a7 */ /* 0x0000620008020148 */
[----:B------:R-:W-:Y:S05]  /*1750*/  @!P0 BRA `(.L_x_20) ;  /* 0x0000000000048947 */ /* 0x000fea0003800000 */
[----:B------:R-:W-:Y:S01]  /*1760*/  BPT.TRAP 0x1 ;  /* 0x000000040000795c */ /* 0x000fe20000300000 */
.L_x_20:
[----:B-1----:R-:W-:Y:S05]  /*1770*/  @P1 BRA `(.L_x_21) ;  /* 0x0000000000081947 */ /* 0x002fea0003800000 */
[----:B------:R-:W1:Y:S02]  /*1780*/  SYNCS.PHASECHK.TRANS64.TRYWAIT P1, [UR8], R3 ;  /* 0x00000003ff0075a7 */ /* 0x000e640008020148 */
[----:B-1----:R-:W-:Y:S05]  /*1790*/  @!P1 BRA `(.L_x_22) ;  /* 0x0000006000c09947 */ /* 0x002fea0003800000 */
.L_x_21:
[----:B------:R-:W-:Y:S01]  /*17a0*/  ULEA UR12, UR6, UR5, 0x9 ;  /* 0x00000005060c7291 */ /* 0x000fe2000f8e483f */
[----:B------:R-:W-:Y:S01]  /*17b0*/  WARPGROUP.ARRIVE ;  /* 0x00000000000079c5 */ /* 0x000fe20000000000 */
[----:B------:R-:W-:Y:S01]  /*17c0*/  ULEA UR13, UR6, UR4, 0xb ;  /* 0x00000004060d7291 */ /* 0x000fe2000f8e583f */
[----:B------:R-:W-:Y:S01]  /*17d0*/  UMOV UR11, 0x40000040 ;  /* 0x40000040000b7882 */ /* 0x000fe20000000000 */
[----:B------:R-:W-:Y:S02]  /*17e0*/  UMOV UR9, 0x40000040 ;  /* 0x4000004000097882 */ /* 0x000fe40000000000 */
[----:B------:R-:W-:Y:S01]  /*17f0*/  UIADD3 UR14, UR13, 0x400, URZ ;  /* 0x000004000d0e7890 */ /* 0x000fe2000fffe03f */
[----:B------:R-:W-:Y:S02]  /*1800*/  UMOV UR10, UR12 ;  /* 0x0000000c000a7c82 */ /* 0x000fe40008000000 */
[----:B------:R-:W-:Y:S02]  /*1810*/  UMOV UR8, UR13 ;  /* 0x0000000d00087c82 */ /* 0x000fe40008000000 */
[----:B------:R-:W-:Y:S01]  /*1820*/  HGMMA.64x64x8.F32.TF32 R56, gdesc[UR8], R56, gsb0 ;  /* 0x04e00000083879f0 */ /* 0x000fe20008002838 */
[----:B------:R-:W-:Y:S01]  /*1830*/  UMOV UR9, 0x40000040 ;  /* 0x4000004000097882 */ /* 0x000fe20000000000 */
[----:B------:R-:W-:Y:S01]  /*1840*/  UMOV UR8, UR14 ;  /* 0x0000000e00087c82 */ /* 0x000fe20008000000 */
[----:B------:R-:W-:Y:S01]  /*1850*/  UIADD3 UR14, UR13, 0x402, URZ ;  /* 0x000004020d0e7890 */ /* 0x000fe2000fffe03f */
[----:B------:R-:W-:-:S02]  /*1860*/  WARPGROUP.DEPBAR.LE gsb0, 0x0 ;  /* 0x00008000000079c5 */ /* 0x000fc40000010000 */
        /* <DEDUP_REMOVED lines=42> */
[----:B------:R-:W-:Y:S01]  /*1b10*/  BPT.TRAP 0x1 ;  /* 0x000000040000795c */ /* 0x000fe20000300000 */
.L_x_23:
[----:B------:R-:W-:Y:S01]  /*1b20*/  ULEA UR8, UR7, UR15, 0x3 ;  /* 0x0000000f07087291 */ /* 0x000fe2000f8e183f */
[----:B------:R-:W-:-:S03]  /*1b30*/  ISETP.GT.U32.AND P1, PT, R19, 0x1, PT ;  /* 0x000000011300780c */ /* 0x000fc60003f24070 */
[----:B------:R-:W-:-:S04]  /*1b40*/  UIADD3 UR8, UR8, 0x28, URZ ;  /* 0x0000002808087890 */ /* 0x000fc8000fffe03f */
[----:B------:R-:W-:-:S09]  /*1b50*/  UPRMT UR8, URZ, 0x654, UR8 ;  /* 0x000006543f087896 */ /* 0x000fd20008000008 */
[----:B------:R-:W-:Y:S01]  /*1b60*/  SYNCS.ARRIVE.TRANS64.RED.A1T0 RZ, [UR8], RZ ;  /* 0x000000ffffff79a7 */ /* 0x000fe20008100408 */
[----:B------:R-:W-:Y:S05]  /*1b70*/  @P1 BRA `(.L_x_24) ;  /* 0x0000000000041947 */ /* 0x000fea0003800000 */
[----:B------:R-:W-:Y:S01]  /*1b80*/  BPT.TRAP 0x1 ;  /* 0x000000040000795c */ /* 0x000fe20000300000 */
.L_x_24:
[----:B------:R-:W-:Y:S01]  /*1b90*/  UIADD3 UR6, UR6, 0x1, URZ ;  /* 0x0000000106067890 */ /* 0x000fe2000fffe03f */
[C---:B------:R-:W-:Y:S01]  /*1ba0*/  ISETP.GT.AND P1, PT, R0.reuse, 0x1, PT ;  /* 0x000000010000780c */ /* 0x040fe20003f24270 */
[----:B------:R-:W-:Y:S01]  /*1bb0*/  UIADD3 UR7, UR7, 0x1, URZ ;  /* 0x0000000107077890 */ /* 0x000fe2000fffe03f */
[----:B------:R-:W-:Y:S01]  /*1bc0*/  VIADD R0, R0, 0xffffffff ;  /* 0xffffffff00007836 */ /* 0x000fe20000000000 */
[----:B------:R-:W-:Y:S02]  /*1bd0*/  UISETP.NE.AND UP0, UPT, UR6, 0x5, UPT ;  /* 0x000000050600788c */ /* 0x000fe4000bf05270 */
[----:B------:R-:W-:Y:S02]  /*1be0*/  UISETP.NE.AND UP1, UPT, UR7, 0x5, UPT ;  /* 0x000000050700788c */ /* 0x000fe4000bf25270 */
[----:B------:R-:W-:Y:S02]  /*1bf0*/  USEL UR8, URZ, 0x1, UP0 ;  /* 0x000000013f087887 */ /* 0x000fe40008000000 */
[----:B------:R-:W-:-:S02]  /*1c00*/  USEL UR6, UR6, URZ, UP0 ;  /* 0x0000003f06067287 */ /* 0x000fc40008000000 */
[----:B------:R-:W-:Y:S02]  /*1c10*/  USEL UR7, UR7, URZ, UP1 ;  /* 0x0000003f07077287 */ /* 0x000fe40008800000 */
[----:B------:R-:W-:Y:S01]  /*1c20*/  LOP3.LUT R5, R5, UR8, RZ, 0x3c, !PT ;  /* 0x0000000805057c12 */ /* 0x000fe2000f8e3cff */
[----:B------:R-:W-:Y:S09]  /*1c30*/  @P1 BRA `(.L_x_25) ;  /* 0xfffffff800a41947 */ /* 0x000ff2000383ffff */
.L_x_18:
[----:B------:R-:W2:Y:S02]  /*1c40*/  LDC R0, c[0x0][0x28c] ;  /* 0x0000a300ff007b82 */ /* 0x000ea40000000800 */
[----:B--2---:R-:W-:-:S13]  /*1c50*/  ISETP.GE.AND P1, PT, R0, 0x1, PT ;  /* 0x000000010000780c */ /* 0x004fda0003f26270 */
[----:B------:R-:W-:Y:S05]  /*1c60*/  @!P1 BRA `(.L_x_26) ;  /* 0x0000000000489947 */ /* 0x000fea0003800000 */
[----:B------:R-:W-:Y:S05]  /*1c70*/  @!P0 BRA `(.L_x_27) ;  /* 0x0000000000048947 */ /* 0x000fea0003800000 */
[----:B------:R-:W-:Y:S01]  /*1c80*/  BPT.TRAP 0x1 ;  /* 0x000000040000795c */ /* 0x000fe20000300000 */
.L_x_27:
[----:B------:R-:W2:Y:S01]  /*1c90*/  S2UR UR7, SR_CgaCtaId ;  /* 0x00000000000779c3 */ /* 0x000ea20000008800 */
[----:B------:R-:W-:Y:S01]  /*1ca0*/  UISETP.LT.AND UP0, UPT, UR40, 0x1, UPT ;  /* 0x000000012800788c */ /* 0x000fe2000bf01270 */
[----:B------:R-:W-:-:S03]  /*1cb0*/  ISETP.GT.U32.AND P0, PT, R19, 0x1, PT ;  /* 0x000000011300780c */ /* 0x000fc60003f04070 */
[----:B------:R-:W-:-:S04]  /*1cc0*/  USEL UR6, UR40, 0x1, UP0 ;  /* 0x0000000128067887 */ /* 0x000fc80008000000 */
[----:B------:R-:W-:-:S04]  /*1cd0*/  UIADD3 UR6, UR39, UR40, -UR6 ;  /* 0x0000002827067290 */ /* 0x000fc8000fffe806 */
[----:B------:R-:W-:-:S04]  /*1ce0*/  UIMAD.WIDE.U32 UR4, UR6, -0x33333333, URZ ;  /* 0xcccccccd060478a5 */ /* 0x000fc8000f8e003f */
[----:B------:R-:W-:-:S03]  /*1cf0*/  USHF.R.U32.HI UR4, URZ, 0x2, UR5 ;  /* 0x000000023f047899 */ /* 0x000fc60008011605 */
[----:B------:R-:W-:Y:S01]  /*1d00*/  UMOV UR5, 0x400 ;  /* 0x0000040000057882 */ /* 0x000fe20000000000 */
[----:B------:R-:W-:Y:S02]  /*1d10*/  UIMAD UR6, UR4, -0x5, UR6 ;  /* 0xfffffffb040678a4 */ /* 0x000fe4000f8e0206 */
[----:B--2---:R-:W-:-:S04]  /*1d20*/  ULEA UR5, UR7, UR5, 0x18 ;  /* 0x0000000507057291 */ /* 0x004fc8000f8ec03f */
[----:B------:R-:W-:-:S04]  /*1d30*/  ULEA UR6, UR6, UR5, 0x3 ;  /* 0x0000000506067291 */ /* 0x000fc8000f8e183f */
[----:B------:R-:W-:-:S04]  /*1d40*/  UIADD3 UR6, UR6, 0x28, URZ ;  /* 0x0000002806067890 */ /* 0x000fc8000fffe03f */
[----:B------:R-:W-:-:S09]  /*1d50*/  UPRMT UR6, URZ, 0x654, UR6 ;  /* 0x000006543f067896 */ /* 0x000fd20008000006 */
[----:B------:R-:W-:Y:S01]  /*1d60*/  SYNCS.ARRIVE.TRANS64.RED.A1T0 RZ, [UR6], RZ ;  /* 0x000000ffffff79a7 */ /* 0x000fe20008100406 */
[----:B------:R-:W-:Y:S05]  /*1d70*/  @P0 BRA `(.L_x_26) ;  /* 0x0000000000040947 */ /* 0x000fea0003800000 */
[----:B------:R-:W-:Y:S01]  /*1d80*/  BPT.TRAP 0x1 ;  /* 0x000000040000795c */ /* 0x000fe20000300000 */
.L_x_26:
[----:B------:R-:W2:Y:S01]  /*1d90*/  LDC R6, c[0x0][0x288] ;  /* 0x0000a200ff067b82 */ /* 0x000ea20000000800 */
[----:B------:R-:W-:Y:S01]  /*1da0*/  LOP3.LUT R0, R22, 0x1, RZ, 0xc0, !PT ;  /* 0x0000000116007812 */ /* 0x000fe200078ec0ff */
[----:B------:R-:W-:Y:S01]  /*1db0*/  IMAD.SHL.U32 R9, R90, 0x40, RZ ;  /* 0x000000405a097824 */ /* 0x000fe200078e00ff */
[----:B01----:R-:W-:Y:S01]  /*1dc0*/  SHF.R.U32.HI R3, RZ, 0x2, R18 ;  /* 0x00000002ff037819 */ /* 0x003fe20000011612 */
[----:B------:R-:W-:Y:S01]  /*1dd0*/  UIADD3 UR39, UR40, UR39, URZ ;  /* 0x0000002728277290 */ /* 0x000fe2000fffe03f */
[----:B------:R-:W-:Y:S01]  /*1de0*/  LOP3.LUT R4, R18, 0x60, RZ, 0xc0, !PT ;  /* 0x0000006012047812 */ /* 0x000fe200078ec0ff */
[----:B------:R-:W-:Y:S01]  /*1df0*/  IMAD.SHL.U32 R8, R0, 0x40, RZ ;  /* 0x0000004000087824 */ /* 0x000fe200078e00ff */
[----:B------:R-:W-:Y:S01]  /*1e00*/  LOP3.LUT R3, R3, 0x7, RZ, 0xc0, !PT ;  /* 0x0000000703037812 */ /* 0x000fe200078ec0ff */
[C---:B------:R-:W-:Y:S01]  /*1e10*/  IMAD.SHL.U32 R90, R18.reuse, 0x2, RZ ;  /* 0x00000002125a7824 */ /* 0x040fe200078e00ff */
[----:B------:R-:W-:Y:S01]  /*1e20*/  SHF.R.U32.HI R4, RZ, 0x1, R4 ;  /* 0x00000001ff047819 */ /* 0x000fe20000011604 */
[----:B------:R-:W-:Y:S01]  /*1e30*/  UISETP.GT.U32.AND UP0, UPT, UR39, 0x4, UPT ;  /* 0x000000042700788c */ /* 0x000fe2000bf04070 */
[----:B------:R-:W-:Y:S01]  /*1e40*/  LOP3.LUT R5, R18, 0x3, RZ, 0xc0, !PT ;  /* 0x0000000312057812 */ /* 0x000fe200078ec0ff */
[----:B------:R-:W-:Y:S01]  /*1e50*/  ULDC UR7, c[0x0][0x284] ;  /* 0x0000a10000077ab9 */ /* 0x000fe20000000800 */
[--C-:B------:R-:W-:Y:S01]  /*1e60*/  IADD3 R7, RZ, -R4, -R3.reuse ;  /* 0x80000004ff077210 */ /* 0x100fe20007ffe803 */
[----:B------:R-:W-:Y:S01]  /*1e70*/  UISETP.LT.U32.AND UP0, UPT, UR40, 0x5, UP0 ;  /* 0x000000052800788c */ /* 0x000fe20008701070 */
[----:B------:R-:W-:Y:S01]  /*1e80*/  LOP3.LUT R3, R8, 0x40, R3, 0xe2, !PT ;  /* 0x0000004008037812 */ /* 0x000fe200078ee203 */
[----:B------:R-:W-:Y:S01]  /*1e90*/  UISETP.GE.U32.AND UP1, UPT, UR40, 0x5, UPT ;  /* 0x000000052800788c */ /* 0x000fe2000bf26070 */
[----:B------:R-:W-:Y:S01]  /*1ea0*/  SHF.R.S32.HI R15, RZ, 0x1f, R23 ;  /* 0x0000001fff0f7819 */ /* 0x000fe20000011417 */
[----:B------:R-:W-:Y:S01]  /*1eb0*/  ULDC.64 UR8, c[0x0][0x5d0] ;  /* 0x0001740000087ab9 */ /* 0x000fe20000000a00 */
[----:B------:R-:W-:Y:S01]  /*1ec0*/  LOP3.LUT R90, R9, 0x6, R90, 0xf8, !PT ;  /* 0x00000006095a7812 */ /* 0x000fe200078ef85a */
[----:B------:R-:W-:Y:S01]  /*1ed0*/  UIMAD.WIDE.U32 UR4, UR39, -0x33333333, URZ ;  /* 0xcccccccd270478a5 */ /* 0x000fe2000f8e003f */
[C---:B------:R-:W-:Y:S01]  /*1ee0*/  IMAD.WIDE R10, R92.reuse, 0x100, RZ ;  /* 0x000001005c0a7825 */ /* 0x040fe200078e02ff */
[----:B------:R-:W-:Y:S01]  /*1ef0*/  USEL UR6, URZ, 0x1, !UP0 ;  /* 0x000000013f067887 */ /* 0x000fe2000c000000 */
[----:B------:R-:W-:Y:S01]  /*1f00*/  SHF.R.S32.HI R91, RZ, 0x1f, R90 ;  /* 0x0000001fff5b7819 */ /* 0x000fe2000001145a */
[----:B------:R-:W-:Y:S01]  /*1f10*/  USHF.R.U32.HI UR4, URZ, 0x2, UR5 ;  /* 0x000000023f047899 */ /* 0x000fe20008011605 */
[----:B--2---:R-:W-:Y:S01]  /*1f20*/  IMAD R8, R5, -0x2, R6 ;  /* 0xfffffffe05087824 */ /* 0x004fe200078e0206 */
[----:B------:R-:W-:Y:S01]  /*1f30*/  ISETP.GE.AND P0, PT, R9, R6, PT ;  /* 0x000000060900720c */ /* 0x000fe20003f06270 */
[----:B------:R-:W-:Y:S01]  /*1f40*/  IMAD.SHL.U32 R5, R92, 0x100, RZ ;  /* 0x000001005c057824 */ /* 0x000fe200078e00ff */
[----:B------:R-:W-:Y:S01]  /*1f50*/  ULOP3.LUT UR38, UR38, UR6, URZ, 0x3c, !UPT ;  /* 0x0000000626267292 */ /* 0x000fe2000f8e3c3f */
[----:B------:R-:W-:Y:S01]  /*1f60*/  IMAD R6, R15, UR8, RZ ;  /* 0x000000080f067c24 */ /* 0x000fe2000f8e02ff */
[----:B------:R-:W-:Y:S01]  /*1f70*/  LOP3.LUT R115, R10, R3, R4, 0xfe, !PT ;  /* 0x000000030a737212 */ /* 0x000fe200078efe04 */
[----:B------:R-:W-:Y:S01]  /*1f80*/  IMAD R0, R0, -0x40, R7 ;  /* 0xffffffc000007824 */ /* 0x000fe200078e0207 */
[----:B------:R-:W-:Y:S01]  /*1f90*/  ISETP.GE.OR P0, PT, R5, UR7, P0 ;  /* 0x0000000705007c0c */ /* 0x000fe20008706670 */
[C---:B------:R-:W-:Y:S01]  /*1fa0*/  IMAD R13, R23.reuse, UR9, R6 ;  /* 0x00000009170d7c24 */ /* 0x040fe2000f8e0206 */
[----:B------:R-:W-:Y:S01]  /*1fb0*/  UIMAD UR39, UR4, -0x5, UR39 ;  /* 0xfffffffb042778a4 */ /* 0x000fe2000f8e0227 */
[----:B------:R-:W-:Y:S01]  /*1fc0*/  IMAD.WIDE.U32 R6, R23, UR8, R90 ;  /* 0x0000000817067c25 */ /* 0x000fe2000f8e005a */
[----:B------:R-:W-:Y:S01]  /*1fd0*/  @UP1 ULOP3.LUT UR38, UR38, 0x1, UR4, 0x78, !UPT ;  /* 0x0000000126261892 */ /* 0x000fe2000f8e7804 */
[----:B------:R-:W-:-:S02]  /*1fe0*/  IADD3 R3, -R5, UR7, R0 ;  /* 0x0000000705037c10 */ /* 0x000fc4000fffe100 */
[----:B------:R-:W-:Y:S01]  /*1ff0*/  IMAD.IADD R4, R8, 0x1, -R9 ;  /* 0x0000000108047824 */ /* 0x000fe200078e0a09 */
[----:B------:R-:W-:Y:S01]  /*2000*/  IADD3 R7, R7, R13, RZ ;  /* 0x0000000d07077210 */ /* 0x000fe20007ffe0ff */
[----:B------:R-:W-:-:S04]  /*2010*/  IMAD.MOV.U32 R0, RZ, RZ, -0x1 ;  /* 0xffffffffff007424 */ /* 0x000fc800078e00ff */
[----:B------:R-:W-:Y:S05]  /*2020*/  @P0 BRA `(.L_x_28) ;  /* 0x0000003c002c0947 */ /* 0x000fea0003800000 */
[----:B------:R-:W0:Y:S01]  /*2030*/  LDC.64 R112, c[0x0][0x5c8] ;  /* 0x00017200ff707b82 */ /* 0x000e220000000a00 */
[----:B-----5:R-:W-:Y:S01]  /*2040*/  FSETP.NEU.AND P1, PT, R89, RZ, PT ;  /* 0x000000ff5900720b */ /* 0x020fe20003f2d000 */
[----:B------:R-:W-:Y:S01]  /*2050*/  BSSY B0, `(.L_x_28) ;  /* 0x00003c8000007945 */ /* 0x000fe20003800000 */
[----:B------:R-:W-:-:S04]  /*2060*/  ISETP.GT.AND P6, PT, R4, RZ, PT ;  /* 0x000000ff0400720c */ /* 0x000fc80003fc4270 */
[----:B------:R-:W-:Y:S01]  /*2070*/  ISETP.GT.AND P0, PT, R3, RZ, P6 ;  /* 0x000000ff0300720c */ /* 0x000fe20003704270 */
[-C--:B0-----:R-:W-:Y:S02]  /*2080*/  IMAD R8, R11, R112.reuse, RZ ;  /* 0x000000700b087224 */ /* 0x081fe400078e02ff */
[----:B------:R-:W-:-:S04]  /*2090*/  IMAD.WIDE.U32 R12, R115, R112, R6 ;  /* 0x00000070730c7225 */ /* 0x000fc800078e0006 */
[----:B------:R-:W-:-:S04]  /*20a0*/  IMAD R5, R115, R113, R8 ;  /* 0x0000007173057224 */ /* 0x000fc800078e0208 */
[----:B------:R-:W-:Y:S01]  /*20b0*/  IMAD.IADD R105, R13, 0x1, R5 ;  /* 0x000000010d697824 */ /* 0x000fe200078e0205 */
[----:B------:R-:W-:Y:S06]  /*20c0*/  @!P1 BRA `(.L_x_29) ;  /* 0x00000028008c9947 */ /* 0x000fec0003800000 */
[----:B------:R-:W0:Y:S01]  /*20d0*/  LDC.64 R94, c[0x0][0x5b8] ;  /* 0x00016e00ff5e7b82 */ /* 0x000e220000000a00 */
[----:B------:R-:W-:-:S07]  /*20e0*/  ULDC.64 UR4, c[0x0][0x5c0] ;  /* 0x0001700000047ab9 */ /* 0x000fce0000000a00 */
[----:B------:R-:W1:Y:S08]  /*20f0*/  LDC.64 R100, c[0x0][0x5b0] ;  /* 0x00016c00ff647b82 */ /* 0x000e700000000a00 */
[----:B------:R-:W2:Y:S01]  /*2100*/  LDC.64 R92, c[0x0][0x5a8] ;  /* 0x00016a00ff5c7b82 */ /* 0x000ea20000000a00 */
[-C--:B0-----:R-:W-:Y:S02]  /*2110*/  IMAD R6, R15, R94.reuse, RZ ;  /* 0x0000005e0f067224 */ /* 0x081fe400078e02ff */
[----:B------:R-:W-:-:S04]  /*2120*/  IMAD.WIDE.U32 R98, R23, R94, R90 ;  /* 0x0000005e17627225 */ /* 0x000fc800078e005a */
[----:B------:R-:W-:Y:S02]  /*2130*/  IMAD R111, R23, R95, R6 ;  /* 0x0000005f176f7224 */ /* 0x000fe400078e0206 */
[-C--:B-1----:R-:W-:Y:S02]  /*2140*/  IMAD R6, R11, R100.reuse, RZ ;  /* 0x000000640b067224 */ /* 0x082fe400078e02ff */
[----:B------:R-:W-:Y:S02]  /*2150*/  IMAD.IADD R97, R99, 0x1, R111 ;  /* 0x0000000163617824 */ /* 0x000fe400078e026f */
[----:B------:R-:W-:Y:S02]  /*2160*/  IMAD.MOV.U32 R96, RZ, RZ, R98 ;  /* 0x000000ffff607224 */ /* 0x000fe400078e0062 */
[C---:B------:R-:W-:Y:S02]  /*2170*/  IMAD R21, R115.reuse, R101, R6 ;  /* 0x0000006573157224 */ /* 0x040fe400078e0206 */
[----:B------:R-:W-:-:S04]  /*2180*/  IMAD.WIDE.U32 R6, R115, R100, R96 ;  /* 0x0000006473067225 */ /* 0x000fc800078e0060 */
[----:B------:R-:W-:Y:S01]  /*2190*/  IMAD.IADD R5, R7, 0x1, R21 ;  /* 0x0000000107057824 */ /* 0x000fe200078e0215 */
[----:B--2---:R-:W-:-:S04]  /*21a0*/  LEA R8, P1, R6, R92, 0x2 ;  /* 0x0000005c06087211 */ /* 0x004fc800078210ff */
[----:B------:R-:W-:-:S05]  /*21b0*/  LEA.HI.X R9, R6, R93, R5, 0x2, P1 ;  /* 0x0000005d06097211 */ /* 0x000fca00008f1405 */
[----:B------:R0:W2:Y:S01]  /*21c0*/  @P0 LDG.E.LTC128B R20, desc[UR36][R8.64] ;  /* 0x0000002408140981 */ /* 0x0000a2000c1e1920 */
[----:B------:R-:W-:Y:S01]  /*21d0*/  IMAD.WIDE.U32 R6, R115, R100, R90 ;  /* 0x0000006473067225 */ /* 0x000fe200078e005a */
[----:B------:R-:W-:Y:S01]  /*21e0*/  ISETP.GT.AND P5, PT, R4, 0x1, PT ;  /* 0x000000010400780c */ /* 0x000fe20003fa4270 */
[----:B------:R-:W-:Y:S01]  /*21f0*/  BSSY B1, `(.L_x_30) ;  /* 0x0000017000017945 */ /* 0x000fe20003800000 */
[----:B------:R-:W-:Y:S01]  /*2200*/  LEA R14, P1, R12, UR4, 0x2 ;  /* 0x000000040c0e7c11 */ /* 0x000fe2000f8210ff */
[----:B------:R-:W-:Y:S01]  /*2210*/  IMAD.IADD R7, R21, 0x1, R7 ;  /* 0x0000000115077824 */ /* 0x000fe200078e0207 */
[C---:B------:R-:W-:Y:S02]  /*2220*/  SHF.L.U64.HI R103, R100.reuse, 0x3, R101 ;  /* 0x0000000364677819 */ /* 0x040fe40000010265 */
[----:B------:R-:W-:Y:S01]  /*2230*/  SHF.L.U32 R102, R100, 0x3, RZ ;  /* 0x0000000364667819 */ /* 0x000fe200000006ff */
[----:B------:R-:W-:Y:S01]  /*2240*/  IMAD.WIDE.U32 R6, R23, R94, R6 ;  /* 0x0000005e17067225 */ /* 0x000fe200078e0006 */
[----:B------:R-:W-:-:S02]  /*2250*/  ISETP.GT.AND P3, PT, R3, RZ, P5 ;  /* 0x000000ff0300720c */ /* 0x000fc40002f64270 */
[----:B------:R-:W-:Y:S01]  /*2260*/  LEA.HI.X R15, R12, UR5, R105, 0x2, P1 ;  /* 0x000000050c0f7c11 */ /* 0x000fe200088f1469 */
[----:B------:R-:W-:Y:S01]  /*2270*/  IMAD.IADD R7, R111, 0x1, R7 ;  /* 0x000000016f077824 */ /* 0x000fe200078e0207 */
[C---:B0-----:R-:W-:Y:S01]  /*2280*/  LEA R8, P1, R6.reuse, R92, 0x2 ;  /* 0x0000005c06087211 */ /* 0x041fe200078210ff */
[----:B------:R-:W-:Y:S01]  /*2290*/  IMAD.WIDE.U32 R12, R115, R100, R102 ;  /* 0x00000064730c7225 */ /* 0x000fe200078e0066 */
[----:B------:R-:W-:Y:S02]  /*22a0*/  P2R R105, PR, RZ, 0x20 ;  /* 0x00000020ff697803 */ /* 0x000fe40000000000 */
[----:B------:R-:W-:Y:S01]  /*22b0*/  LEA.HI.X R9, R6, R93, R7, 0x2, P1 ;  /* 0x0000005d06097211 */ /* 0x000fe200008f1407 */
[----:B------:R-:W-:Y:S02]  /*22c0*/  IMAD.IADD R21, R21, 0x1, R13 ;  /* 0x0000000115157824 */ /* 0x000fe400078e020d */
[----:B--2---:R-:W-:-:S04]  /*22d0*/  FMUL R5, R20, R89 ;  /* 0x0000005914057220 */ /* 0x004fc80000400000 */
[----:B------:R-:W-:Y:S01]  /*22e0*/  FFMA R95, R56, R88, R5 ;  /* 0x00000058385f7223 */ /* 0x000fe20000000005 */
[----:B------:R-:W-:-:S04]  /*22f0*/  IADD3 R5, P1, R98, R12, RZ ;  /* 0x0000000c62057210 */ /* 0x000fc80007f3e0ff */
[----:B------:R0:W-:Y:S01]  /*2300*/  @P0 STG.E desc[UR36][R14.64], R95 ;  /* 0x0000005f0e000986 */ /* 0x0001e2000c101924 */
[----:B------:R-:W-:Y:S01]  /*2310*/  ISETP.GT.AND P0, PT, R3, 0x8, P6 ;  /* 0x000000080300780c */ /* 0x000fe20003704270 */
[----:B------:R-:W-:Y:S01]  /*2320*/  IMAD.X R106, R21, 0x1, R97, P1 ;  /* 0x00000001156a7824 */ /* 0x000fe200008e0661 */
[----:B------:R-:W-:Y:S01]  /*2330*/  LEA R6, P2, R5, R92, 0x2 ;  /* 0x0000005c05067211 */ /* 0x000fe200078410ff */
[----:B------:R-:W-:-:S12]  /*2340*/  @!P3 BRA `(.L_x_31) ;  /* 0x000000000004b947 */ /* 0x000fd80003800000 */
[----:B------:R1:W5:Y:S02]  /*2350*/  LDG.E.LTC128B R20, desc[UR36][R8.64+0x4] ;  /* 0x0000042408147981 */ /* 0x000364000c1e1920 */
.L_x_31:
[----:B------:R-:W-:Y:S05]  /*2360*/  BSYNC B1 ;  /* 0x0000000000017941 */ /* 0x000fea0003800000 */
.L_x_30:
[----:B-----5:R-:W-:Y:S01]  /*2370*/  FMUL R56, R20, R89 ;  /* 0x0000005914387220 */ /* 0x020fe20000400000 */
[----:B------:R-:W-:Y:S01]  /*2380*/  LEA.HI.X R7, R5, R93, R106, 0x2, P2 ;  /* 0x0000005d05077211 */ /* 0x000fe200010f146a */
[----:B------:R-:W-:Y:S02]  /*2390*/  IMAD.MOV.U32 R106, RZ, RZ, R20 ;  /* 0x000000ffff6a7224 */ /* 0x000fe400078e0014 */
[----:B------:R-:W-:-:S05]  /*23a0*/  FFMA R107, R57, R88, R56 ;  /* 0x00000058396b7223 */ /* 0x000fca0000000038 */
[----:B------:R2:W-:Y:S04]  /*23b0*/  @P3 STG.E desc[UR36][R14.64+0x4], R107 ;  /* 0x0000046b0e003986 */ /* 0x0005e8000c101924 */
[----:B------:R-:W3:Y:S01]  /*23c0*/  @P0 LDG.E.LTC128B R106, desc[UR36][R6.64] ;  /* 0x00000024066a0981 */ /* 0x000ee2000c1e1920 */
[----:B------:R-:W-:Y:S01]  /*23d0*/  IADD3 R56, P1, R90, R12, RZ ;  /* 0x0000000c5a387210 */ /* 0x000fe20007f3e0ff */
[C---:B0-----:R-:W-:Y:S01]  /*23e0*/  IMAD.SHL.U32 R95, R112.reuse, 0x20, RZ ;  /* 0x00000020705f7824 */ /* 0x041fe200078e00ff */
[----:B------:R-:W-:Y:S01]  /*23f0*/  SHF.L.U64.HI R109, R112, 0x5, R113 ;  /* 0x00000005706d7819 */ /* 0x000fe20000010271 */
[----:B------:R-:W-:Y:S01]  /*2400*/  BSSY B1, `(.L_x_32) ;  /* 0x0000013000017945 */ /* 0x000fe20003800000 */
[----:B------:R-:W-:Y:S01]  /*2410*/  ISETP.GT.AND P4, PT, R4, 0x8, PT ;  /* 0x000000080400780c */ /* 0x000fe20003f84270 */
[----:B------:R-:W-:Y:S01]  /*2420*/  IMAD.X R57, R91, 0x1, R21, P1 ;  /* 0x000000015b397824 */ /* 0x000fe200008e0615 */
[----:B------:R-:W-:-:S02]  /*2430*/  IADD3 R20, P1, R95, R14, RZ ;  /* 0x0000000e5f147210 */ /* 0x000fc40007f3e0ff */
[----:B--2---:R-:W-:Y:S01]  /*2440*/  P2R R107, PR, RZ, 0x10 ;  /* 0x00000010ff6b7803 */ /* 0x004fe20000000000 */
[----:B------:R-:W-:Y:S01]  /*2450*/  IMAD.WIDE.U32 R56, R23, R94, R56 ;  /* 0x0000005e17387225 */ /* 0x000fe200078e0038 */
[----:B------:R-:W-:Y:S02]  /*2460*/  IADD3.X R21, R109, R15, RZ, P1, !PT ;  /* 0x0000000f6d157210 */ /* 0x000fe40000ffe4ff */
[----:B------:R-:W-:Y:S01]  /*2470*/  ISETP.GT.AND P1, PT, R3, 0x8, P5 ;  /* 0x000000080300780c */ /* 0x000fe20002f24270 */
[----:B------:R-:W-:Y:S01]  /*2480*/  IMAD.IADD R13, R111, 0x1, R57 ;  /* 0x000000016f0d7824 */ /* 0x000fe200078e0239 */
[----:B------:R-:W-:-:S04]  /*2490*/  LEA R12, P2, R56, R92, 0x2 ;  /* 0x0000005c380c7211 */ /* 0x000fc800078410ff */
[----:B------:R-:W-:Y:S01]  /*24a0*/  LEA.HI.X R13, R56, R93, R13, 0x2, P2 ;  /* 0x0000005d380d7211 */ /* 0x000fe200010f140d */
[----:B---3--:R-:W-:-:S04]  /*24b0*/  FMUL R5, R106, R89 ;  /* 0x000000596a057220 */ /* 0x008fc80000400000 */
[----:B------:R-:W-:Y:S01]  /*24c0*/  FFMA R57, R58, R88, R5 ;  /* 0x000000583a397223 */ /* 0x000fe20000000005 */
[----:B------:R-:W-:-:S04]  /*24d0*/  IMAD.SHL.U32 R5, R112, 0x200, RZ ;  /* 0x0000020070057824 */ /* 0x000fc800078e00ff */
[----:B------:R0:W-:Y:S01]  /*24e0*/  @P0 STG.E desc[UR36][R20.64], R57 ;  /* 0x0000003914000986 */ /* 0x0001e2000c101924 */
[----:B------:R-:W-:Y:S02]  /*24f0*/  IADD3 R6, P0, P2, R5, R14, R95 ;  /* 0x0000000e05067210 */ /* 0x000fe40007a1e05f */
[----:B------:R-:W-:Y:S01]  /*2500*/  SHF.L.U64.HI R95, R112, 0x9, R113 ;  /* 0x00000009705f7819 */ /* 0x000fe20000010271 */
[----:B------:R-:W-:Y:S10]  /*2510*/  @!P1 BRA `(.L_x_33) ;  /* 0x0000000000049947 */ /* 0x000ff40003800000 */
[----:B------:R2:W5:Y:S02]  /*2520*/  LDG.E.LTC128B R106, desc[UR36][R12.64+0x4] ;  /* 0x000004240c6a7981 */ /* 0x000564000c1e1920 */
.L_x_33:
[----:B------:R-:W-:Y:S05]  /*2530*/  BSYNC B1 ;  /* 0x0000000000017941 */ /* 0x000fea0003800000 */
.L_x_32:
[----:B-----5:R-:W-:Y:S01]  /*2540*/  FMUL R56, R106, R89 ;  /* 0x000000596a387220 */ /* 0x020fe20000400000 */
[----:B------:R-:W-:Y:S01]  /*2550*/  IADD3.X R7, R95, R15, R109, P0, P2 ;  /* 0x0000000f5f077210 */ /* 0x000fe200007e446d */
[----:B------:R-:W-:Y:S01]  /*2560*/  BSSY B1, `(.L_x_34) ;  /* 0x0000008000017945 */ /* 0x000fe20003800000 */
[----:B------:R-:W-:Y:S01]  /*2570*/  ISETP.GT.AND P0, PT, R3, RZ, P4 ;  /* 0x000000ff0300720c */ /* 0x000fe20002704270 */
[----:B------:R-:W-:Y:S01]  /*2580*/  FFMA R59, R59, R88, R56 ;  /* 0x000000583b3b7223 */ /* 0x000fe20000000038 */
[----:B------:R-:W-:-:S04]  /*2590*/  ISETP.GT.AND P3, PT, R4, 0x9, PT ;  /* 0x000000090400780c */ /* 0x000fc80003f64270 */
[----:B------:R3:W-:Y:S01]  /*25a0*/  @P1 STG.E desc[UR36][R20.64+0x4], R59 ;  /* 0x0000043b14001986 */ /* 0x0007e2000c101924 */
[----:B------:R-:W-:-:S06]  /*25b0*/  P2R R109, PR, RZ, 0x8 ;  /* 0x00000008ff6d7803 */ /* 0x000fcc0000000000 */
[----:B------:R-:W-:Y:S05]  /*25c0*/  @!P0 BRA `(.L_x_35) ;  /* 0x0000000000048947 */ /* 0x000fea0003800000 */
[----:B------:R4:W5:Y:S02]  /*25d0*/  LDG.E.LTC128B R106, desc[UR36][R8.64+0x20] ;  /* 0x00002024086a7981 */ /* 0x000964000c1e1920 */
.L_x_35:
[----:B------:R-:W-:Y:S05]  /*25e0*/  BSYNC B1 ;  /* 0x0000000000017941 */ /* 0x000fea0003800000 */
.L_x_34:
[----:B0----5:R-:W-:Y:S01]  /*25f0*/  FMUL R57, R106, R89 ;  /* 0x000000596a397220 */ /* 0x021fe20000400000 */
[----:B------:R-:W-:Y:S01]  /*2600*/  ISETP.GT.AND P1, PT, R3, RZ, P3 ;  /* 0x000000ff0300720c */ /* 0x000fe20001f24270 */
[----:B------:R-:W-:Y:S02]  /*2610*/  BSSY B1, `(.L_x_36) ;  /* 0x0000005000017945 */ /* 0x000fe40003800000 */
[----:B------:R-:W-:-:S05]  /*2620*/  FFMA R57, R60, R88, R57 ;  /* 0x000000583c397223 */ /* 0x000fca0000000039 */
[----:B------:R0:W-:Y:S05]  /*2630*/  @P0 STG.E desc[UR36][R14.64+0x20], R57 ;  /* 0x000020390e000986 */ /* 0x0001ea000c101924 */
[----:B------:R-:W-:Y:S05]  /*2640*/  @!P1 BRA `(.L_x_37) ;  /* 0x0000000000049947 */ /* 0x000fea0003800000 */
[----:B------:R0:W5:Y:S02]  /*2650*/  LDG.E.LTC128B R106, desc[UR36][R8.64+0x24] ;  /* 0x00002424086a7981 */ /* 0x000164000c1e1920 */
.L_x_37:
[----:B------:R-:W-:Y:S05]  /*2660*/  BSYNC B1 ;  /* 0x0000000000017941 */ /* 0x000fea0003800000 */
.L_x_36:
[----:B-----5:R-:W-:Y:S01]  /*2670*/  FMUL R56, R106, R89 ;  /* 0x000000596a387220 */ /* 0x020fe20000400000 */
[----:B------:R-:W-:Y:S01]  /*2680*/  ISETP.GT.AND P0, PT, R3, 0x8, P4 ;  /* 0x000000080300780c */ /* 0x000fe20002704270 */
[----:B------:R-:W-:Y:S02]  /*2690*/  BSSY B1, `(.L_x_38) ;  /* 0x0000005000017945 */ /* 0x000fe40003800000 */
[----:B------:R-:W-:-:S05]  /*26a0*/  FFMA R61, R61, R88, R56 ;  /* 0x000000583d3d7223 */ /* 0x000fca0000000038 */
[----:B------:R0:W-:Y:S05]  /*26b0*/  @P1 STG.E desc[UR36][R14.64+0x24], R61 ;  /* 0x0000243d0e001986 */ /* 0x0001ea000c101924 */
[----:B------:R-:W-:Y:S05]  /*26c0*/  @!P0 BRA `(.L_x_39) ;  /* 0x0000000000048947 */ /* 0x000fea0003800000 */
[----:B------:R0:W5:Y:S02]  /*26d0*/  LDG.E.LTC128B R106, desc[UR36][R12.64+0x20] ;  /* 0x000020240c6a7981 */ /* 0x000164000c1e1920 */
.L_x_39:
[----:B------:R-:W-:Y:S05]  /*26e0*/  BSYNC B1 ;  /* 0x0000000000017941 */ /* 0x000fea0003800000 */
.L_x_38:
[----:B0----5:R-:W-:Y:S01]  /*26f0*/  FMUL R57, R106, R89 ;  /* 0x000000596a397220 */ /* 0x021fe20000400000 */
[----:B------:R-:W-:Y:S01]  /*2700*/  ISETP.GT.AND P1, PT, R3, 0x8, P3 ;  /* 0x000000080300780c */ /* 0x000fe20001f24270 */
[----:B------:R-:W-:Y:S02]  /*2710*/  BSSY B1, `(.L_x_40) ;  /* 0x0000005000017945 */ /* 0x000fe40003800000 */
[----:B------:R-:W-:-:S05]  /*2720*/  FFMA R57, R62, R88, R57 ;  /* 0x000000583e397223 */ /* 0x000fca0000000039 */
[----:B------:R0:W-:Y:S05]  /*2730*/  @P0 STG.E desc[UR36][R20.64+0x20], R57 ;  /* 0x0000203914000986 */ /* 0x0001ea000c101924 */
[----:B------:R-:W-:Y:S05]  /*2740*/  @!P1 BRA `(.L_x_41) ;  /* 0x0000000000049947 */ /* 0x000fea0003800000 */
[----:B------:R0:W5:Y:S02]  /*2750*/  LDG.E.LTC128B R106, desc[UR36][R12.64+0x24] ;  /* 0x000024240c6a7981 */ /* 0x000164000c1e1920 */
.L_x_41:
[----:B------:R-:W-:Y:S05]  /*2760*/  BSYNC B1 ;  /* 0x0000000000017941 */ /* 0x000fea0003800000 */
.L_x_40:
[----:B-----5:R-:W-:Y:S01]  /*2770*/  FMUL R10, R106, R89 ;  /* 0x000000596a0a7220 */ /* 0x020fe20000400000 */
[----:B------:R-:W-:Y:S01]  /*2780*/  IADD3 R115, P0, R115, 0x80, RZ ;  /* 0x0000008073737810 */ /* 0x000fe20007f1e0ff */
[----:B------:R-:W-:Y:S01]  /*2790*/  BSSY B1, `(.L_x_42) ;  /* 0x000000c000017945 */ /* 0x000fe20003800000 */
[----:B------:R-:W-:Y:S01]  /*27a0*/  ISETP.GT.AND P2, PT, R4, 0x10, PT ;  /* 0x000000100400780c */ /* 0x000fe20003f44270 */
[----:B------:R-:W-:Y:S02]  /*27b0*/  FFMA R63, R63, R88, R10 ;  /* 0x000000583f3f7223 */ /* 0x000fe4000000000a */
[----:B------:R-:W-:Y:S01]  /*27c0*/  IMAD.X R11, RZ, RZ, R11, P0 ;  /* 0x000000ffff0b7224 */ /* 0x000fe200000e060b */
[----:B------:R-:W-:Y:S01]  /*27d0*/  ISETP.GT.AND P0, PT, R3, RZ, P2 ;  /* 0x000000ff0300720c */ /* 0x000fe20001704270 */
[----:B0-----:R-:W-:Y:S01]  /*27e0*/  IMAD.WIDE.U32 R56, R115, R100, R90 ;  /* 0x0000006473387225 */ /* 0x001fe200078e005a */
[----:B------:R0:W-:Y:S01]  /*27f0*/  @P1 STG.E desc[UR36][R20.64+0x24], R63 ;  /* 0x0000243f14001986 */ /* 0x0001e2000c101924 */
[----:B------:R-:W-:-:S02]  /*2800*/  P2R R108, PR, RZ, 0x4 ;  /* 0x00000004ff6c7803 */ /* 0x000fc40000000000 */
[----:B------:R-:W-:-:S04]  /*2810*/  IMAD R10, R11, R100, RZ ;  /* 0x000000640b0a7224 */ /* 0x000fc800078e02ff */
[----:B------:R-:W-:-:S04]  /*2820*/  IMAD R101, R115, R101, R10 ;  /* 0x0000006573657224 */ /* 0x000fc800078e020a */
[----:B------:R-:W-:Y:S05]  /*2830*/  @!P0 BRA `(.L_x_43) ;  /* 0x0000000000048947 */ /* 0x000fea0003800000 */
[----:B------:R0:W5:Y:S02]  /*2840*/  LDG.E.LTC128B R106, desc[UR36][R8.64+0x40] ;  /* 0x00004024086a7981 */ /* 0x000164000c1e1920 */
.L_x_43:
[----:B------:R-:W-:Y:S05]  /*2850*/  BSYNC B1 ;  /* 0x0000000000017941 */ /* 0x000fea0003800000 */
.L_x_42:
[----:B-----5:R-:W-:Y:S01]  /*2860*/  FMUL R11, R106, R89 ;  /* 0x000000596a0b7220 */ /* 0x020fe20000400000 */
[----:B------:R-:W-:Y:S01]  /*2870*/  IMAD.IADD R57, R101, 0x1, R57 ;  /* 0x0000000165397824 */ /* 0x000fe200078e0239 */
[----:B------:R-:W-:Y:S01]  /*2880*/  ISETP.GT.AND P1, PT, R4, 0x11, PT ;  /* 0x000000110400780c */ /* 0x000fe20003f24270 */
[----:B0-----:R-:W-:-:S04]  /*2890*/  IMAD.WIDE.U32 R62, R115, R100, R102 ;  /* 0x00000064733e7225 */ /* 0x001fc800078e0066 */
[----:B------:R-:W-:Y:S01]  /*28a0*/  FFMA R61, R64, R88, R11 ;  /* 0x00000058403d7223 */ /* 0x000fe2000000000b */
[----:B------:R-:W-:Y:S01]  /*28b0*/  BSSY B1, `(.L_x_44) ;  /* 0x0000019000017945 */ /* 0x000fe20003800000 */
[----:B------:R-:W-:-:S03]  /*28c0*/  IMAD.WIDE.U32 R10, R115, R100, R96 ;  /* 0x00000064730a7225 */ /* 0x000fc600078e0060 */
[----:B------:R0:W-:Y:S01]  /*28d0*/  @P0 STG.E desc[UR36][R14.64+0x40], R61 ;  /* 0x0000403d0e000986 */ /* 0x0001e2000c101924 */
[----:B------:R-:W-:Y:S01]  /*28e0*/  IMAD.IADD R11, R11, 0x1, R101 ;  /* 0x000000010b0b7824 */ /* 0x000fe200078e0265 */
[----:B------:R-:W-:Y:S01]  /*28f0*/  LEA R58, P0, R10, R92, 0x2 ;  /* 0x0000005c0a3a7211 */ /* 0x000fe200078010ff */
[----:B------:R-:W-:-:S03]  /*2900*/  IMAD.WIDE.U32 R56, R23, R94, R56 ;  /* 0x0000005e17387225 */ /* 0x000fc600078e0038 */
[----:B---3--:R-:W-:Y:S01]  /*2910*/  LEA.HI.X R59, R10, R93, R11, 0x2, P0 ;  /* 0x0000005d0a3b7211 */ /* 0x008fe200000f140b */
[----:B------:R-:W-:Y:S01]  /*2920*/  IMAD.IADD R11, R111, 0x1, R57 ;  /* 0x000000016f0b7824 */ /* 0x000fe200078e0239 */
[----:B------:R-:W-:Y:S01]  /*2930*/  LEA R10, P0, R56, R92, 0x2 ;  /* 0x0000005c380a7211 */ /* 0x000fe200078010ff */
[----:B------:R-:W-:-:S03]  /*2940*/  IMAD.IADD R101, R101, 0x1, R63 ;  /* 0x0000000165657824 */ /* 0x000fc600078e023f */
[----:B------:R-:W-:Y:S02]  /*2950*/  LEA.HI.X R11, R56, R93, R11, 0x2, P0 ;  /* 0x0000005d380b7211 */ /* 0x000fe400000f140b */
[----:B------:R-:W-:-:S05]  /*2960*/  IADD3 R98, P0, R98, R62, RZ ;  /* 0x0000003e62627210 */ /* 0x000fca0007f1e0ff */
[----:B------:R-:W-:Y:S01]  /*2970*/  IMAD.X R96, R101, 0x1, R97, P0 ;  /* 0x0000000165607824 */ /* 0x000fe200000e0661 */
[----:B------:R-:W-:-:S04]  /*2980*/  IADD3 R62, P0, R90, R62, RZ ;  /* 0x0000003e5a3e7210 */ /* 0x000fc80007f1e0ff */
[----:B------:R-:W-:Y:S02]  /*2990*/  IADD3.X R63, R91, R101, RZ, P0, !PT ;  /* 0x000000655b3f7210 */ /* 0x000fe400007fe4ff */
[C---:B------:R-:W-:Y:S02]  /*29a0*/  LEA R60, P0, R98.reuse, R92, 0x2 ;  /* 0x0000005c623c7211 */ /* 0x040fe400078010ff */
[----:B------:R-:W-:Y:S01]  /*29b0*/  P2R R91, PR, RZ, 0x2 ;  /* 0x00000002ff5b7803 */ /* 0x000fe20000000000 */
[----:B------:R-:W-:Y:S01]  /*29c0*/  IMAD.WIDE.U32 R62, R23, R94, R62 ;  /* 0x0000005e173e7225 */ /* 0x000fe200078e003e */
[----:B0-----:R-:W-:-:S03]  /*29d0*/  LEA.HI.X R61, R98, R93, R96, 0x2, P0 ;  /* 0x0000005d623d7211 */ /* 0x001fc600000f1460 */
[----:B------:R-:W-:Y:S01]  /*29e0*/  IMAD.IADD R23, R111, 0x1, R63 ;  /* 0x000000016f177824 */ /* 0x000fe200078e023f */
[----:B------:R-:W-:-:S04]  /*29f0*/  LEA R56, P0, R62, R92, 0x2 ;  /* 0x0000005c3e387211 */ /* 0x000fc800078010ff */
[----:B------:R-:W-:Y:S02]  /*2a00*/  LEA.HI.X R57, R62, R93, R23, 0x2, P0 ;  /* 0x0000005d3e397211 */ /* 0x000fe400000f1417 */
[----:B------:R-:W-:-:S13]  /*2a10*/  ISETP.GT.AND P0, PT, R3, RZ, P1 ;  /* 0x000000ff0300720c */ /* 0x000fda0000f04270 */
[----:B------:R-:W-:Y:S05]  /*2a20*/  @!P0 BRA `(.L_x_45) ;  /* 0x0000000000048947 */ /* 0x000fea0003800000 */
[----:B------:R0:W5:Y:S02]  /*2a30*/  LDG.E.LTC128B R106, desc[UR36][R8.64+0x44] ;  /* 0x00004424086a7981 */ /* 0x000164000c1e1920 */
.L_x_45:
[----:B------:R-:W-:Y:S05]  /*2a40*/  BSYNC B1 ;  /* 0x0000000000017941 */ /* 0x000fea0003800000 */
.L_x_44:
[----:B-----5:R-:W-:Y:S01]  /*2a50*/  FMUL R62, R106, R89 ;  /* 0x000000596a3e7220 */ /* 0x020fe20000400000 */
[----:B------:R-:W-:Y:S03]  /*2a60*/  BSSY B1, `(.L_x_46) ;  /* 0x0000006000017945 */ /* 0x000fe60003800000 */
[----:B------:R-:W-:-:S05]  /*2a70*/  FFMA R65, R65, R88, R62 ;  /* 0x0000005841417223 */ /* 0x000fca000000003e */
[----:B------:R3:W-:Y:S01]  /*2a80*/  @P0 STG.E desc[UR36][R14.64+0x44], R65 ;  /* 0x000044410e000986 */ /* 0x0007e2000c101924 */
[----:B------:R-:W-:-:S13]  /*2a90*/  ISETP.GT.AND P0, PT, R3, 0x8, P2 ;  /* 0x000000080300780c */ /* 0x000fda0001704270 */
[----:B---3--:R-:W-:Y:S05]  /*2aa0*/  @!P0 BRA `(.L_x_47) ;  /* 0x0000000000048947 */ /* 0x008fea0003800000 */
[----:B------:R3:W5:Y:S02]  /*2ab0*/  LDG.E.LTC128B R106, desc[UR36][R12.64+0x40] ;  /* 0x000040240c6a7981 */ /* 0x000764000c1e1920 */
.L_x_47:
[----:B------:R-:W-:Y:S05]  /*2ac0*/  BSYNC B1 ;  /* 0x0000000000017941 */ /* 0x000fea0003800000 */
.L_x_46:
[----:B-----5:R-:W-:Y:S01]  /*2ad0*/  FMUL R23, R106, R89 ;  /* 0x000000596a177220 */ /* 0x020fe20000400000 */
[----:B------:R-:W-:Y:S03]  /*2ae0*/  BSSY B1, `(.L_x_48) ;  /* 0x0000006000017945 */ /* 0x000fe60003800000 */
[----:B------:R-:W-:-:S05]  /*2af0*/  FFMA R23, R66, R88, R23 ;  /* 0x0000005842177223 */ /* 0x000fca0000000017 */
[----:B------:R0:W-:Y:S01]  /*2b00*/  @P0 STG.E desc[UR36][R20.64+0x40], R23 ;  /* 0x0000401714000986 */ /* 0x0001e2000c101924 */
[----:B------:R-:W-:-:S13]  /*2b10*/  ISETP.GT.AND P0, PT, R3, 0x8, P1 ;  /* 0x000000080300780c */ /* 0x000fda0000f04270 */
[----:B0-----:R-:W-:Y:S05]  /*2b20*/  @!P0 BRA `(.L_x_49) ;  /* 0x0000000000048947 */ /* 0x001fea0003800000 */
[----:B------:R0:W5:Y:S02]  /*2b30*/  LDG.E.LTC128B R106, desc[UR36][R12.64+0x44] ;  /* 0x000044240c6a7981 */ /* 0x000164000c1e1920 */
.L_x_49:
[----:B------:R-:W-:Y:S05]  /*2b40*/  BSYNC B1 ;  /* 0x0000000000017941 */ /* 0x000fea0003800000 */
.L_x_48:
[----:B-----5:R-:W-:Y:S01]  /*2b50*/  FMUL R62, R106, R89 ;  /* 0x000000596a3e7220 */ /* 0x020fe20000400000 */
[----:B------:R-:W-:Y:S01]  /*2b60*/  ISETP.GT.AND P2, PT, R4, 0x18, PT ;  /* 0x000000180400780c */ /* 0x000fe20003f44270 */
[----:B------:R-:W-:Y:S02]  /*2b70*/  BSSY B1, `(.L_x_50) ;  /* 0x0000007000017945 */ /* 0x000fe40003800000 */
[----:B------:R-:W-:Y:S01]  /*2b80*/  FFMA R67, R67, R88, R62 ;  /* 0x0000005843437223 */ /* 0x000fe2000000003e */
[----:B------:R-:W-:-:S04]  /*2b90*/  P2R R90, PR, RZ, 0x4 ;  /* 0x00000004ff5a7803 */ /* 0x000fc80000000000 */
[----:B------:R0:W-:Y:S01]  /*2ba0*/  @P0 STG.E desc[UR36][R20.64+0x44], R67 ;  /* 0x0000444314000986 */ /* 0x0001e2000c101924 */
[----:B------:R-:W-:-:S13]  /*2bb0*/  ISETP.GT.AND P0, PT, R3, RZ, P2 ;  /* 0x000000ff0300720c */ /* 0x000fda0001704270 */
[----:B0-----:R-:W-:Y:S05]  /*2bc0*/  @!P0 BRA `(.L_x_51) ;  /* 0x0000000000048947 */ /* 0x001fea0003800000 */
[----:B------:R0:W5:Y:S02]  /*2bd0*/  LDG.E.LTC128B R106, desc[UR36][R8.64+0x60] ;  /* 0x00006024086a7981 */ /* 0x000164000c1e1920 */
.L_x_51:
[----:B------:R-:W-:Y:S05]  /*2be0*/  BSYNC B1 ;  /* 0x0000000000017941 */ /* 0x000fea0003800000 */
.L_x_50:
        /* <DEDUP_REMOVED lines=9> */
.L_x_53:
[----:B------:R-:W-:Y:S05]  /*2c80*/  BSYNC B1 ;  /* 0x0000000000017941 */ /* 0x000fea0003800000 */
.L_x_52:
[----:B-----5:R-:W-:Y:S01]  /*2c90*/  FMUL R62, R106, R89 ;  /* 0x000000596a3e7220 */ /* 0x020fe20000400000 */
[----:B------:R-:W-:Y:S03]  /*2ca0*/  BSSY B1, `(.L_x_54) ;  /* 0x0000006000017945 */ /* 0x000fe60003800000 */
[----:B------:R-:W-:-:S05]  /*2cb0*/  FFMA R69, R69, R88, R62 ;  /* 0x0000005845457223 */ /* 0x000fca000000003e */
[----:B------:R0:W-:Y:S01]  /*2cc0*/  @P0 STG.E desc[UR36][R14.64+0x64], R69 ;  /* 0x000064450e000986 */ /* 0x0001e2000c101924 */
[----:B------:R-:W-:-:S13]  /*2cd0*/  ISETP.GT.AND P0, PT, R3, 0x8, P2 ;  /* 0x000000080300780c */ /* 0x000fda0001704270 */
[----:B0-----:R-:W-:Y:S05]  /*2ce0*/  @!P0 BRA `(.L_x_55) ;  /* 0x0000000000048947 */ /* 0x001fea0003800000 */
[----:B------:R0:W5:Y:S02]  /*2cf0*/  LDG.E.LTC128B R106, desc[UR36][R12.64+0x60] ;  /* 0x000060240c6a7981 */ /* 0x000164000c1e1920 */
.L_x_55:
[----:B------:R-:W-:Y:S05]  /*2d00*/  BSYNC B1 ;  /* 0x0000000000017941 */ /* 0x000fea0003800000 */
.L_x_54:
[----:B-----5:R-:W-:Y:S01]  /*2d10*/  FMUL R23, R106, R89 ;  /* 0x000000596a177220 */ /* 0x020fe20000400000 */
[----:B------:R-:W-:Y:S03]  /*2d20*/  BSSY B1, `(.L_x_56) ;  /* 0x0000006000017945 */ /* 0x000fe60003800000 */
[----:B------:R-:W-:-:S05]  /*2d30*/  FFMA R23, R70, R88, R23 ;  /* 0x0000005846177223 */ /* 0x000fca0000000017 */
[----:B------:R0:W-:Y:S01]  /*2d40*/  @P0 STG.E desc[UR36][R20.64+0x60], R23 ;  /* 0x0000601714000986 */ /* 0x0001e2000c101924 */
[----:B------:R-:W-:-:S13]  /*2d50*/  ISETP.GT.AND P0, PT, R3, 0x8, P1 ;  /* 0x000000080300780c */ /* 0x000fda0000f04270 */
[----:B0-----:R-:W-:Y:S05]  /*2d60*/  @!P0 BRA `(.L_x_57) ;  /* 0x0000000000048947 */ /* 0x001fea0003800000 */
[----:B------:R0:W5:Y:S02]  /*2d70*/  LDG.E.LTC128B R106, desc[UR36][R12.64+0x64] ;  /* 0x000064240c6a7981 */ /* 0x000164000c1e1920 */
.L_x_57:
[----:B------:R-:W-:Y:S05]  /*2d80*/  BSYNC B1 ;  /* 0x0000000000017941 */ /* 0x000fea0003800000 */
.L_x_56:
        /* <DEDUP_REMOVED lines=9> */
.L_x_59:
[----:B------:R-:W-:Y:S05]  /*2e20*/  BSYNC B1 ;  /* 0x0000000000017941 */ /* 0x000fea0003800000 */
.L_x_58:
        /* <DEDUP_REMOVED lines=9> */
.L_x_61:
[----:B------:R-:W-:Y:S05]  /*2ec0*/  BSYNC B1 ;  /* 0x0000000000017941 */ /* 0x000fea0003800000 */
.L_x_60:
[----:B-----5:R-:W-:Y:S01]  /*2ed0*/  FMUL R62, R106, R89 ;  /* 0x000000596a3e7220 */ /* 0x020fe20000400000 */
[----:B------:R-:W-:Y:S03]  /*2ee0*/  BSSY B1, `(.L_x_62) ;  /* 0x0000006000017945 */ /* 0x000fe60003800000 */
[----:B------:R-:W-:-:S05]  /*2ef0*/  FFMA R73, R73, R88, R62 ;  /* 0x0000005849497223 */ /* 0x000fca000000003e */
[----:B------:R0:W-:Y:S01]  /*2f00*/  @P0 STG.E desc[UR36][R14.64+0x84], R73 ;  /* 0x000084490e000986 */ /* 0x0001e2000c101924 */
[----:B------:R-:W-:-:S13]  /*2f10*/  ISETP.GT.AND P0, PT, R3, 0x8, P2 ;  /* 0x000000080300780c */ /* 0x000fda0001704270 */
[----:B0-----:R-:W-:Y:S05]  /*2f20*/  @!P0 BRA `(.L_x_63) ;  /* 0x0000000000048947 */ /* 0x001fea0003800000 */
[----:B------:R0:W5:Y:S02]  /*2f30*/  LDG.E.LTC128B R106, desc[UR36][R12.64+0x80] ;  /* 0x000080240c6a7981 */ /* 0x000164000c1e1920 */
.L_x_63:
[----:B------:R-:W-:Y:S05]  /*2f40*/  BSYNC B1 ;  /* 0x0000000000017941 */ /* 0x000fea0003800000 */
.L_x_62:
[----:B-----5:R-:W-:Y:S01]  /*2f50*/  FMUL R23, R106, R89 ;  /* 0x000000596a177220 */ /* 0x020fe20000400000 */
[----:B------:R-:W-:Y:S03]  /*2f60*/  BSSY B1, `(.L_x_64) ;  /* 0x0000006000017945 */ /* 0x000fe60003800000 */
[----:B------:R-:W-:-:S05]  /*2f70*/  FFMA R23, R74, R88, R23 ;  /* 0x000000584a177223 */ /* 0x000fca0000000017 */
[----:B------:R0:W-:Y:S01]  /*2f80*/  @P0 STG.E desc[UR36][R20.64+0x80], R23 ;  /* 0x0000801714000986 */ /* 0x0001e2000c101924 */
[----:B------:R-:W-:-:S13]  /*2f90*/  ISETP.GT.AND P0, PT, R3, 0x8, P1 ;  /* 0x000000080300780c */ /* 0x000fda0000f04270 */
[----:B0-----:R-:W-:Y:S05]  /*2fa0*/  @!P0 BRA `(.L_x_65) ;  /* 0x0000000000048947 */ /* 0x001fea0003800000 */
[----:B------:R0:W5:Y:S02]  /*2fb0*/  LDG.E.LTC128B R106, desc[UR36][R12.64+0x84] ;  /* 0x000084240c6a7981 */ /* 0x000164000c1e1920 */
.L_x_65:
[----:B------:R-:W-:Y:S05]  /*2fc0*/  BSYNC B1 ;  /* 0x0000000000017941 */ /* 0x000fea0003800000 */
.L_x_64:
        /* <DEDUP_REMOVED lines=9> */
.L_x_67:
[----:B------:R-:W-:Y:S05]  /*3060*/  BSYNC B1 ;  /* 0x0000000000017941 */ /* 0x000fea0003800000 */
.L_x_66:
[----:B-----5:R-:W-:Y:S01]  /*3070*/  FMUL R23, R106, R89 ;  /* 0x000000596a177220 */ /* 0x020fe20000400000 */
[----:B------:R-:W-:Y:S01]  /*3080*/  ISETP.GT.AND P5, PT, R4, 0x29, PT ;  /* 0x000000290400780c */ /* 0x000fe20003fa4270 */
[----:B------:R-:W-:Y:S02]  /*3090*/  BSSY B1, `(.L_x_68) ;  /* 0x0000007000017945 */ /* 0x000fe40003800000 */
[----:B------:R-:W-:-:S05]  /*30a0*/  FFMA R23, R76, R88, R23 ;  /* 0x000000584c177223 */ /* 0x000fca0000000017 */
[----:B------:R1:W-:Y:S01]  /*30b0*/  @P0 STG.E desc[UR36][R14.64+0xa0], R23 ;  /* 0x0000a0170e000986 */ /* 0x0003e2000c101924 */
[----:B------:R-:W-:Y:S02]  /*30c0*/  ISETP.GT.AND P0, PT, R3, RZ, P5 ;  /* 0x000000ff0300720c */ /* 0x000fe40002f04270 */
[----:B-1----:R-:W-:-:S11]  /*30d0*/  P2R R23, PR, RZ, 0x20 ;  /* 0x00000020ff177803 */ /* 0x002fd60000000000 */
[----:B------:R-:W-:Y:S05]  /*30e0*/  @!P0 BRA `(.L_x_69) ;  /* 0x0000000000048947 */ /* 0x000fea0003800000 */
[----:B------:R1:W5:Y:S02]  /*30f0*/  LDG.E.LTC128B R106, desc[UR36][R8.64+0xa4] ;  /* 0x0000a424086a7981 */ /* 0x000364000c1e1920 */
.L_x_69:
[----:B------:R-:W-:Y:S05]  /*3100*/  BSYNC B1 ;  /* 0x0000000000017941 */ /* 0x000fea0003800000 */
.L_x_68:
[----:B-----5:R-:W-:Y:S01]  /*3110*/  FMUL R62, R106, R89 ;  /* 0x000000596a3e7220 */ /* 0x020fe20000400000 */
[----:B------:R-:W-:Y:S03]  /*3120*/  BSSY B1, `(.L_x_70) ;  /* 0x0000006000017945 */ /* 0x000fe60003800000 */
[----:B------:R-:W-:-:S05]  /*3130*/  FFMA R77, R77, R88, R62 ;  /* 0x000000584d4d7223 */ /* 0x000fca000000003e */
[----:B------:R0:W-:Y:S01]  /*3140*/  @P0 STG.E desc[UR36][R14.64+0xa4], R77 ;  /* 0x0000a44d0e000986 */ /* 0x0001e2000c101924 */
[----:B------:R-:W-:-:S13]  /*3150*/  ISETP.GT.AND P0, PT, R3, 0x8, P1 ;  /* 0x000000080300780c */ /* 0x000fda0000f04270 */
[----:B0-----:R-:W-:Y:S05]  /*3160*/  @!P0 BRA `(.L_x_71) ;  /* 0x0000000000048947 */ /* 0x001fea0003800000 */
[----:B------:R0:W5:Y:S02]  /*3170*/  LDG.E.LTC128B R106, desc[UR36][R12.64+0xa0] ;  /* 0x0000a0240c6a7981 */ /* 0x000164000c1e1920 */
.L_x_71:
[----:B------:R-:W-:Y:S05]  /*3180*/  BSYNC B1 ;  /* 0x0000000000017941 */ /* 0x000fea0003800000 */
.L_x_70:
[----:B-----5:R-:W-:Y:S01]  /*3190*/  FMUL R23, R106, R89 ;  /* 0x000000596a177220 */ /* 0x020fe20000400000 */
[----:B------:R-:W-:Y:S03]  /*31a0*/  BSSY B1, `(.L_x_72) ;  /* 0x0000006000017945 */ /* 0x000fe60003800000 */
[----:B------:R-:W-:-:S05]  /*31b0*/  FFMA R23, R78, R88, R23 ;  /* 0x000000584e177223 */ /* 0x000fca0000000017 */
[----:B------:R0:W-:Y:S01]  /*31c0*/  @P0 STG.E desc[UR36][R20.64+0xa0], R23 ;  /* 0x0000a01714000986 */ /* 0x0001e2000c101924 */
[----:B------:R-:W-:-:S13]  /*31d0*/  ISETP.GT.AND P0, PT, R3, 0x8, P5 ;  /* 0x000000080300780c */ /* 0x000fda0002f04270 */
[----:B0-----:R-:W-:Y:S05]  /*31e0*/  @!P0 BRA `(.L_x_73) ;  /* 0x0000000000048947 */ /* 0x001fea0003800000 */
[----:B------:R0:W5:Y:S02]  /*31f0*/  LDG.E.LTC128B R106, desc[UR36][R12.64+0xa4] ;  /* 0x0000a4240c6a7981 */ /* 0x000164000c1e1920 */
.L_x_73:
[----:B------:R-:W-:Y:S05]  /*3200*/  BSYNC B1 ;  /* 0x0000000000017941 */ /* 0x000fea0003800000 */
.L_x_72:
[----:B-----5:R-:W-:Y:S01]  /*3210*/  FMUL R62, R106, R89 ;  /* 0x000000596a3e7220 */ /* 0x020fe20000400000 */
[----:B------:R-:W-:Y:S01]  /*3220*/  ISETP.GT.AND P3, PT, R4, 0x30, PT ;  /* 0x000000300400780c */ /* 0x000fe20003f64270 */
[----:B------:R-:W-:Y:S02]  /*3230*/  BSSY B1, `(.L_x_74) ;  /* 0x0000006000017945 */ /* 0x000fe40003800000 */
[----:B------:R-:W-:-:S05]  /*3240*/  FFMA R79, R79, R88, R62 ;  /* 0x000000584f4f7223 */ /* 0x000fca000000003e */
[----:B------:R0:W-:Y:S01]  /*3250*/  @P0 STG.E desc[UR36][R20.64+0xa4], R79 ;  /* 0x0000a44f14000986 */ /* 0x0001e2000c101924 */
[----:B------:R-:W-:-:S13]  /*3260*/  ISETP.GT.AND P0, PT, R3, RZ, P3 ;  /* 0x000000ff0300720c */ /* 0x000fda0001f04270 */
[----:B0-----:R-:W-:Y:S05]  /*3270*/  @!P0 BRA `(.L_x_75) ;  /* 0x0000000000048947 */ /* 0x001fea0003800000 */
[----:B------:R0:W5:Y:S02]  /*3280*/  LDG.E.LTC128B R106, desc[UR36][R8.64+0xc0] ;  /* 0x0000c024086a7981 */ /* 0x000164000c1e1920 */
.L_x_75:
[----:B------:R-:W-:Y:S05]  /*3290*/  BSYNC B1 ;  /* 0x0000000000017941 */ /* 0x000fea0003800000 */
.L_x_74:
        /* <DEDUP_REMOVED lines=8> */
.L_x_77:
[----:B------:R-:W-:Y:S05]  /*3320*/  BSYNC B1 ;  /* 0x0000000000017941 */ /* 0x000fea0003800000 */
.L_x_76:
[----:B-----5:R-:W-:Y:S01]  /*3330*/  FMUL R62, R106, R89 ;  /* 0x000000596a3e7220 */ /* 0x020fe20000400000 */
[----:B------:R-:W-:Y:S03]  /*3340*/  BSSY B1, `(.L_x_78) ;  /* 0x0000006000017945 */ /* 0x000fe60003800000 */
[----:B------:R-:W-:-:S05]  /*3350*/  FFMA R81, R81, R88, R62 ;  /* 0x0000005851517223 */ /* 0x000fca000000003e */
[----:B------:R0:W-:Y:S01]  /*3360*/  @P0 STG.E desc[UR36][R14.64+0xc4], R81 ;  /* 0x0000c4510e000986 */ /* 0x0001e2000c101924 */
[----:B------:R-:W-:-:S13]  /*3370*/  ISETP.GT.AND P0, PT, R3, 0x8, P3 ;  /* 0x000000080300780c */ /* 0x000fda0001f04270 */
[----:B0-----:R-:W-:Y:S05]  /*3380*/  @!P0 BRA `(.L_x_79) ;  /* 0x0000000000048947 */ /* 0x001fea0003800000 */
[----:B------:R0:W5:Y:S02]  /*3390*/  LDG.E.LTC128B R106, desc[UR36][R12.64+0xc0] ;  /* 0x0000c0240c6a7981 */ /* 0x000164000c1e1920 */
.L_x_79:
[----:B------:R-:W-:Y:S05]  /*33a0*/  BSYNC B1 ;  /* 0x0000000000017941 */ /* 0x000fea0003800000 */
.L_x_78:
[----:B-----5:R-:W-:Y:S01]  /*33b0*/  FMUL R23, R106, R89 ;  /* 0x000000596a177220 */ /* 0x020fe20000400000 */
[----:B------:R-:W-:Y:S03]  /*33c0*/  BSSY B1, `(.L_x_80) ;  /* 0x0000006000017945 */ /* 0x000fe60003800000 */
[----:B------:R-:W-:-:S05]  /*33d0*/  FFMA R23, R82, R88, R23 ;  /* 0x0000005852177223 */ /* 0x000fca0000000017 */
[----:B------:R0:W-:Y:S01]  /*33e0*/  @P0 STG.E desc[UR36][R20.64+0xc0], R23 ;  /* 0x0000c01714000986 */ /* 0x0001e2000c101924 */
[----:B------:R-:W-:-:S13]  /*33f0*/  ISETP.GT.AND P0, PT, R3, 0x8, P2 ;  /* 0x000000080300780c */ /* 0x000fda0001704270 */
[----:B0-----:R-:W-:Y:S05]  /*3400*/  @!P0 BRA `(.L_x_81) ;  /* 0x0000000000048947 */ /* 0x001fea0003800000 */
[----:B------:R0:W5:Y:S02]  /*3410*/  LDG.E.LTC128B R106, desc[UR36][R12.64+0xc4] ;  /* 0x0000c4240c6a7981 */ /* 0x000164000c1e1920 */
.L_x_81:
[----:B------:R-:W-:Y:S05]  /*3420*/  BSYNC B1 ;  /* 0x0000000000017941 */ /* 0x000fea0003800000 */
.L_x_80:
        /* <DEDUP_REMOVED lines=8> */
.L_x_83:
[----:B------:R-:W-:Y:S05]  /*34b0*/  BSYNC B1 ;  /* 0x0000000000017941 */ /* 0x000fea0003800000 */
.L_x_82:
[----:B-----5:R-:W-:Y:S01]  /*34c0*/  FMUL R23, R106, R89 ;  /* 0x000000596a177220 */ /* 0x020fe20000400000 */
[----:B------:R-:W-:Y:S03]  /*34d0*/  BSSY B1, `(.L_x_84) ;  /* 0x000000d000017945 */ /* 0x000fe60003800000 */
[----:B------:R-:W-:-:S05]  /*34e0*/  FFMA R23, R84, R88, R23 ;  /* 0x0000005854177223 */ /* 0x000fca0000000017 */
[----:B------:R0:W-:Y:S01]  /*34f0*/  @P0 STG.E desc[UR36][R14.64+0xe0], R23 ;  /* 0x0000e0170e000986 */ /* 0x0001e2000c101924 */
[----:B------:R-:W-:-:S05]  /*3500*/  IADD3 R64, P0, R5, R20, RZ ;  /* 0x0000001405407210 */ /* 0x000fca0007f1e0ff */
[----:B------:R-:W-:Y:S01]  /*3510*/  IMAD.X R65, R95, 0x1, R21, P0 ;  /* 0x000000015f417824 */ /* 0x000fe200000e0615 */
[----:B------:R-:W-:-:S05]  /*3520*/  IADD3 R66, P0, R5, R20, RZ ;  /* 0x0000001405427210 */ /* 0x000fca0007f1e0ff */
[----:B------:R-:W-:Y:S01]  /*3530*/  IMAD.X R67, R95, 0x1, R21, P0 ;  /* 0x000000015f437824 */ /* 0x000fe200000e0615 */
[----:B------:R-:W-:-:S05]  /*3540*/  IADD3 R62, P0, R5, R14, RZ ;  /* 0x0000000e053e7210 */ /* 0x000fca0007f1e0ff */
[----:B------:R-:W-:Y:S01]  /*3550*/  IMAD.X R63, R95, 0x1, R15, P0 ;  /* 0x000000015f3f7824 */ /* 0x000fe200000e060f */
[----:B------:R-:W-:-:S04]  /*3560*/  ISETP.GT.AND P0, PT, R4, 0x39, PT ;  /* 0x000000390400780c */ /* 0x000fc80003f04270 */
[----:B------:R-:W-:-:S13]  /*3570*/  ISETP.GT.AND P4, PT, R3, RZ, P0 ;  /* 0x000000ff0300720c */ /* 0x000fda0000784270 */
[----:B0-----:R-:W-:Y:S05]  /*3580*/  @!P4 BRA `(.L_x_85) ;  /* 0x000000000004c947 */ /* 0x001fea0003800000 */
[----:B------:R0:W5:Y:S02]  /*3590*/  LDG.E.LTC128B R106, desc[UR36][R8.64+0xe4] ;  /* 0x0000e424086a7981 */ /* 0x000164000c1e1920 */
.L_x_85:
[----:B------:R-:W-:Y:S05]  /*35a0*/  BSYNC B1 ;  /* 0x0000000000017941 */ /* 0x000fea0003800000 */
.L_x_84:
[----:B-----5:R-:W-:Y:S01]  /*35b0*/  FMUL R4, R106, R89 ;  /* 0x000000596a047220 */ /* 0x020fe20000400000 */
[----:B------:R-:W-:Y:S03]  /*35c0*/  BSSY B1, `(.L_x_86) ;  /* 0x0000006000017945 */ /* 0x000fe60003800000 */
[----:B------:R-:W-:-:S05]  /*35d0*/  FFMA R85, R85, R88, R4 ;  /* 0x0000005855557223 */ /* 0x000fca0000000004 */
[----:B------:R0:W-:Y:S01]  /*35e0*/  @P4 STG.E desc[UR36][R14.64+0xe4], R85 ;  /* 0x0000e4550e004986 */ /* 0x0001e2000c101924 */
[----:B------:R-:W-:-:S13]  /*35f0*/  ISETP.GT.AND P4, PT, R3, 0x8, P1 ;  /* 0x000000080300780c */ /* 0x000fda0000f84270 */
[----:B0-----:R-:W-:Y:S05]  /*3600*/  @!P4 BRA `(.L_x_87) ;  /* 0x000000000004c947 */ /* 0x001fea0003800000 */
[----:B------:R0:W5:Y:S02]  /*3610*/  LDG.E.LTC128B R106, desc[UR36][R12.64+0xe0] ;  /* 0x0000e0240c6a7981 */ /* 0x000164000c1e1920 */
.L_x_87:
[----:B------:R-:W-:Y:S05]  /*3620*/  BSYNC B1 ;  /* 0x0000000000017941 */ /* 0x000fea0003800000 */
.L_x_86:
[----:B-----5:R-:W-:Y:S01]  /*3630*/  FMUL R5, R106, R89 ;  /* 0x000000596a057220 */ /* 0x020fe20000400000 */
[----:B------:R-:W-:Y:S03]  /*3640*/  BSSY B1, `(.L_x_88) ;  /* 0x0000006000017945 */ /* 0x000fe60003800000 */
[----:B------:R-:W-:-:S05]  /*3650*/  FFMA R5, R86, R88, R5 ;  /* 0x0000005856057223 */ /* 0x000fca0000000005 */
[----:B------:R0:W-:Y:S01]  /*3660*/  @P4 STG.E desc[UR36][R20.64+0xe0], R5 ;  /* 0x0000e00514004986 */ /* 0x0001e2000c101924 */
[----:B------:R-:W-:-:S13]  /*3670*/  ISETP.GT.AND P4, PT, R3, 0x8, P0 ;  /* 0x000000080300780c */ /* 0x000fda0000784270 */
[----:B0-----:R-:W-:Y:S05]  /*3680*/  @!P4 BRA `(.L_x_89) ;  /* 0x000000000004c947 */ /* 0x001fea0003800000 */
[----:B------:R0:W5:Y:S02]  /*3690*/  LDG.E.LTC128B R106, desc[UR36][R12.64+0xe4] ;  /* 0x0000e4240c6a7981 */ /* 0x000164000c1e1920 */
.L_x_89:
[----:B------:R-:W-:Y:S05]  /*36a0*/  BSYNC B1 ;  /* 0x0000000000017941 */ /* 0x000fea0003800000 */
.L_x_88:
[----:B-----5:R-:W-:-:S04]  /*36b0*/  FMUL R4, R106, R89 ;  /* 0x000000596a047220 */ /* 0x020fc80000400000 */
[----:B------:R-:W-:-:S05]  /*36c0*/  FFMA R87, R87, R88, R4 ;  /* 0x0000005857577223 */ /* 0x000fca0000000004 */
[----:B------:R0:W-:Y:S01]  /*36d0*/  @P4 STG.E desc[UR36][R20.64+0xe4], R87 ;  /* 0x0000e45714004986 */ /* 0x0001e2000c101924 */
[----:B------:R-:W-:-:S13]  /*36e0*/  ISETP.GT.AND P4, PT, R3, 0x80, P6 ;  /* 0x000000800300780c */ /* 0x000fda0003784270 */
[----:B------:R-:W2:Y:S01]  /*36f0*/  @P4 LDG.E.LTC128B R106, desc[UR36][R58.64] ;  /* 0x000000243a6a4981 */ /* 0x000ea2000c1e1920 */
[----:B------:R-:W-:Y:S01]  /*3700*/  BSSY B1, `(.L_x_90) ;  /* 0x0000008000017945 */ /* 0x000fe20003800000 */
[----:B--2---:R-:W-:-:S04]  /*3710*/  FMUL R5, R106, R89 ;  /* 0x000000596a057220 */ /* 0x004fc80000400000 */
[----:B------:R-:W-:-:S05]  /*3720*/  FFMA R5, R24, R88, R5 ;  /* 0x0000005818057223 */ /* 0x000fca0000000005 */
[----:B------:R0:W-:Y:S01]  /*3730*/  @P4 STG.E desc[UR36][R62.64], R5 ;  /* 0x000000053e004986 */ /* 0x0001e2000c101924 */
[----:B------:R-:W-:-:S04]  /*3740*/  ISETP.NE.AND P4, PT, R105, RZ, PT ;  /* 0x000000ff6900720c */ /* 0x000fc80003f85270 */
[----:B------:R-:W-:-:S13]  /*3750*/  ISETP.GT.AND P4, PT, R3, 0x80, P4 ;  /* 0x000000800300780c */ /* 0x000fda0002784270 */
[----:B0-----:R-:W-:Y:S05]  /*3760*/  @!P4 BRA `(.L_x_91) ;  /* 0x000000000004c947 */ /* 0x001fea0003800000 */
[----:B------:R0:W5:Y:S02]  /*3770*/  LDG.E.LTC128B R106, desc[UR36][R10.64+0x4] ;  /* 0x000004240a6a7981 */ /* 0x000164000c1e1920 */
.L_x_91:
[----:B------:R-:W-:Y:S05]  /*3780*/  BSYNC B1 ;  /* 0x0000000000017941 */ /* 0x000fea0003800000 */
.L_x_90:
[----:B-----5:R-:W-:Y:S01]  /*3790*/  FMUL R4, R106, R89 ;  /* 0x000000596a047220 */ /* 0x020fe20000400000 */
[----:B------:R-:W-:Y:S01]  /*37a0*/  @P4 IMAD.MOV.U32 R5, RZ, RZ, R63 ;  /* 0x000000ffff054224 */ /* 0x000fe200078e003f */
[----:B------:R-:W-:Y:S01]  /*37b0*/  ISETP.GT.AND P6, PT, R3, 0x88, P6 ;  /* 0x000000880300780c */ /* 0x000fe200037c4270 */
[----:B------:R-:W-:Y:S01]  /*37c0*/  BSSY B1, `(.L_x_92) ;  /* 0x0000006000017945 */ /* 0x000fe20003800000 */
[----:B------:R-:W-:Y:S01]  /*37d0*/  FFMA R25, R25, R88, R4 ;  /* 0x0000005819197223 */ /* 0x000fe20000000004 */
[----:B------:R-:W-:-:S05]  /*37e0*/  @P4 IMAD.MOV.U32 R4, RZ, RZ, R62 ;  /* 0x000000ffff044224 */ /* 0x000fca00078e003e */
[----:B------:R2:W-:Y:S05]  /*37f0*/  @P4 STG.E desc[UR36][R4.64+0x4], R25 ;  /* 0x0000041904004986 */ /* 0x0005ea000c101924 */
[----:B------:R-:W-:Y:S05]  /*3800*/  @!P6 BRA `(.L_x_93) ;  /* 0x000000000004e947 */ /* 0x000fea0003800000 */
[----:B------:R0:W5:Y:S02]  /*3810*/  LDG.E.LTC128B R106, desc[UR36][R60.64] ;  /* 0x000000243c6a7981 */ /* 0x000164000c1e1920 */
.L_x_93:
[----:B------:R-:W-:Y:S05]  /*3820*/  BSYNC B1 ;  /* 0x0000000000017941 */ /* 0x000fea0003800000 */
.L_x_92:
[----:B--2--5:R-:W-:Y:S01]  /*3830*/  FMUL R5, R106, R89 ;  /* 0x000000596a057220 */ /* 0x024fe20000400000 */
[----:B------:R-:W-:Y:S01]  /*3840*/  ISETP.NE.AND P4, PT, R105, RZ, PT ;  /* 0x000000ff6900720c */ /* 0x000fe20003f85270 */
[----:B------:R-:W-:Y:S02]  /*3850*/  BSSY B1, `(.L_x_94) ;  /* 0x0000006000017945 */ /* 0x000fe40003800000 */
[----:B------:R-:W-:Y:S01]  /*3860*/  FFMA R5, R26, R88, R5 ;  /* 0x000000581a057223 */ /* 0x000fe20000000005 */
[----:B------:R-:W-:-:S04]  /*3870*/  ISETP.GT.AND P4, PT, R3, 0x88, P4 ;  /* 0x000000880300780c */ /* 0x000fc80002784270 */
[----:B------:R2:W-:Y:S09]  /*3880*/  @P6 STG.E desc[UR36][R64.64], R5 ;  /* 0x0000000540006986 */ /* 0x0005f2000c101924 */
[----:B------:R-:W-:Y:S05]  /*3890*/  @!P4 BRA `(.L_x_95) ;  /* 0x000000000004c947 */ /* 0x000fea0003800000 */
[----:B------:R0:W5:Y:S02]  /*38a0*/  LDG.E.LTC128B R106, desc[UR36][R56.64+0x4] ;  /* 0x00000424386a7981 */ /* 0x000164000c1e1920 */
.L_x_95:
[----:B------:R-:W-:Y:S05]  /*38b0*/  BSYNC B1 ;  /* 0x0000000000017941 */ /* 0x000fea0003800000 */
.L_x_94:
[----:B-----5:R-:W-:Y:S01]  /*38c0*/  FMUL R4, R106, R89 ;  /* 0x000000596a047220 */ /* 0x020fe20000400000 */
[----:B------:R-:W-:Y:S01]  /*38d0*/  ISETP.NE.AND P6, PT, R107, RZ, PT ;  /* 0x000000ff6b00720c */ /* 0x000fe20003fc5270 */
[----:B------:R-:W-:Y:S02]  /*38e0*/  BSSY B1, `(.L_x_96) ;  /* 0x0000006000017945 */ /* 0x000fe40003800000 */
[----:B------:R-:W-:-:S05]  /*38f0*/  FFMA R27, R27, R88, R4 ;  /* 0x000000581b1b7223 */ /* 0x000fca0000000004 */
[----:B------:R0:W-:Y:S01]  /*3900*/  @P4 STG.E desc[UR36][R66.64+0x4], R27 ;  /* 0x0000041b42004986 */ /* 0x0001e2000c101924 */
[----:B------:R-:W-:-:S13]  /*3910*/  ISETP.GT.AND P4, PT, R3, 0x80, P6 ;  /* 0x000000800300780c */ /* 0x000fda0003784270 */
[----:B0-----:R-:W-:Y:S05]  /*3920*/  @!P4 BRA `(.L_x_97) ;  /* 0x000000000004c947 */ /* 0x001fea0003800000 */
[----:B------:R0:W5:Y:S02]  /*3930*/  LDG.E.LTC128B R106, desc[UR36][R10.64+0x20] ;  /* 0x000020240a6a7981 */ /* 0x000164000c1e1920 */
.L_x_97:
[----:B------:R-:W-:Y:S05]  /*3940*/  BSYNC B1 ;  /* 0x0000000000017941 */ /* 0x000fea0003800000 */
.L_x_96:
[----:B--2--5:R-:W-:Y:S01]  /*3950*/  FMUL R5, R106, R89 ;  /* 0x000000596a057220 */ /* 0x024fe20000400000 */
[----:B------:R-:W-:Y:S01]  /*3960*/  @P4 IMAD.MOV.U32 R4, RZ, RZ, R62 ;  /* 0x000000ffff044224 */ /* 0x000fe200078e003e */
[----:B------:R-:W-:Y:S01]  /*3970*/  ISETP.NE.AND P6, PT, R109, RZ, PT ;  /* 0x000000ff6d00720c */ /* 0x000fe20003fc5270 */
[----:B------:R-:W-:Y:S01]  /*3980*/  BSSY B1, `(.L_x_98) ;  /* 0x0000007000017945 */ /* 0x000fe20003800000 */
[----:B-1--4-:R-:W-:Y:S01]  /*3990*/  FFMA R9, R28, R88, R5 ;  /* 0x000000581c097223 */ /* 0x012fe20000000005 */
[----:B------:R-:W-:-:S05]  /*39a0*/  @P4 MOV R5, R63 ;  /* 0x0000003f00054202 */ /* 0x000fca0000000f00 */
[----:B------:R1:W-:Y:S01]  /*39b0*/  @P4 STG.E desc[UR36][R4.64+0x20], R9 ;  /* 0x0000200904004986 */ /* 0x0003e2000c101924 */
[----:B------:R-:W-:-:S13]  /*39c0*/  ISETP.GT.AND P4, PT, R3, 0x80, P6 ;  /* 0x000000800300780c */ /* 0x000fda0003784270 */
[----:B-1----:R-:W-:Y:S05]  /*39d0*/  @!P4 BRA `(.L_x_99) ;  /* 0x000000000004c947 */ /* 0x002fea0003800000 */
[----:B------:R1:W5:Y:S02]  /*39e0*/  LDG.E.LTC128B R106, desc[UR36][R10.64+0x24] ;  /* 0x000024240a6a7981 */ /* 0x000364000c1e1920 */
.L_x_99:
[----:B------:R-:W-:Y:S05]  /*39f0*/  BSYNC B1 ;  /* 0x0000000000017941 */ /* 0x000fea0003800000 */
.L_x_98:
[----:B-----5:R-:W-:Y:S01]  /*3a00*/  FMUL R4, R106, R89 ;  /* 0x000000596a047220 */ /* 0x020fe20000400000 */
[----:B------:R-:W-:Y:S01]  /*3a10*/  @P4 IMAD.MOV.U32 R5, RZ, RZ, R63 ;  /* 0x000000ffff054224 */ /* 0x000fe200078e003f */
[----:B------:R-:W-:Y:S02]  /*3a20*/  BSSY B1, `(.L_x_100) ;  /* 0x0000008000017945 */ /* 0x000fe40003800000 */
[----:B------:R-:W-:Y:S01]  /*3a30*/  FFMA R29, R29, R88, R4 ;  /* 0x000000581d1d7223 */ /* 0x000fe20000000004 */
[----:B------:R-:W-:-:S05]  /*3a40*/  @P4 IMAD.MOV.U32 R4, RZ, RZ, R62 ;  /* 0x000000ffff044224 */ /* 0x000fca00078e003e */
[----:B------:R2:W-:Y:S01]  /*3a50*/  @P4 STG.E desc[UR36][R4.64+0x24], R29 ;  /* 0x0000241d04004986 */ /* 0x0005e2000c101924 */
[----:B------:R-:W-:-:S04]  /*3a60*/  ISETP.NE.AND P4, PT, R107, RZ, PT ;  /* 0x000000ff6b00720c */ /* 0x000fc80003f85270 */
[----:B------:R-:W-:-:S13]  /*3a70*/  ISETP.GT.AND P4, PT, R3, 0x88, P4 ;  /* 0x000000880300780c */ /* 0x000fda0002784270 */
[----:B--2---:R-:W-:Y:S05]  /*3a80*/  @!P4 BRA `(.L_x_101) ;  /* 0x000000000004c947 */ /* 0x004fea0003800000 */
[----:B------:R2:W5:Y:S02]  /*3a90*/  LDG.E.LTC128B R106, desc[UR36][R56.64+0x20] ;  /* 0x00002024386a7981 */ /* 0x000564000c1e1920 */
.L_x_101:
[----:B------:R-:W-:Y:S05]  /*3aa0*/  BSYNC B1 ;  /* 0x0000000000017941 */ /* 0x000fea0003800000 */
.L_x_100:
[----:B-----5:R-:W-:Y:S01]  /*3ab0*/  FMUL R5, R106, R89 ;  /* 0x000000596a057220 */ /* 0x020fe20000400000 */
[----:B------:R-:W-:Y:S03]  /*3ac0*/  BSSY B1, `(.L_x_102) ;  /* 0x0000006000017945 */ /* 0x000fe60003800000 */
[----:B------:R-:W-:-:S05]  /*3ad0*/  FFMA R5, R30, R88, R5 ;  /* 0x000000581e057223 */ /* 0x000fca0000000005 */
[----:B------:R4:W-:Y:S01]  /*3ae0*/  @P4 STG.E desc[UR36][R6.64+0x20], R5 ;  /* 0x0000200506004986 */ /* 0x0009e2000c101924 */
[----:B------:R-:W-:-:S13]  /*3af0*/  ISETP.GT.AND P4, PT, R3, 0x88, P6 ;  /* 0x000000880300780c */ /* 0x000fda0003784270 */
[----:B----4-:R-:W-:Y:S05]  /*3b00*/  @!P4 BRA `(.L_x_103) ;  /* 0x000000000004c947 */ /* 0x010fea0003800000 */
[----:B------:R4:W5:Y:S02]  /*3b10*/  LDG.E.LTC128B R106, desc[UR36][R56.64+0x24] ;  /* 0x00002424386a7981 */ /* 0x000964000c1e1920 */
.L_x_103:
[----:B------:R-:W-:Y:S05]  /*3b20*/  BSYNC B1 ;  /* 0x0000000000017941 */ /* 0x000fea0003800000 */
.L_x_102:
[----:B-----5:R-:W-:Y:S01]  /*3b30*/  FMUL R4, R106, R89 ;  /* 0x000000596a047220 */ /* 0x020fe20000400000 */
[----:B------:R-:W-:Y:S01]  /*3b40*/  @P4 IMAD.MOV.U32 R5, RZ, RZ, R7 ;  /* 0x000000ffff054224 */ /* 0x000fe200078e0007 */
[----:B------:R-:W-:Y:S01]  /*3b50*/  ISETP.NE.AND P6, PT, R108, RZ, PT ;  /* 0x000000ff6c00720c */ /* 0x000fe20003fc5270 */
[----:B------:R-:W-:Y:S01]  /*3b60*/  BSSY B1, `(.L_x_104) ;  /* 0x0000007000017945 */ /* 0x000fe20003800000 */
[----:B------:R-:W-:Y:S01]  /*3b70*/  FFMA R31, R31, R88, R4 ;  /* 0x000000581f1f7223 */ /* 0x000fe20000000004 */
[----:B------:R-:W-:-:S05]  /*3b80*/  @P4 IMAD.MOV.U32 R4, RZ, RZ, R6 ;  /* 0x000000ffff044224 */ /* 0x000fca00078e0006 */
[----:B------:R0:W-:Y:S01]  /*3b90*/  @P4 STG.E desc[UR36][R4.64+0x24], R31 ;  /* 0x0000241f04004986 */ /* 0x0001e2000c101924 */
[----:B------:R-:W-:-:S13]  /*3ba0*/  ISETP.GT.AND P4, PT, R3, 0x80, P6 ;  /* 0x000000800300780c */ /* 0x000fda0003784270 */
[----:B0-----:R-:W-:Y:S05]  /*3bb0*/  @!P4 BRA `(.L_x_105) ;  /* 0x000000000004c947 */ /* 0x001fea0003800000 */
[----:B------:R0:W5:Y:S02]  /*3bc0*/  LDG.E.LTC128B R106, desc[UR36][R10.64+0x40] ;  /* 0x000040240a6a7981 */ /* 0x000164000c1e1920 */
.L_x_105:
[----:B------:R-:W-:Y:S05]  /*3bd0*/  BSYNC B1 ;  /* 0x0000000000017941 */ /* 0x000fea0003800000 */
.L_x_104:
        /* <DEDUP_REMOVED lines=10> */
.L_x_107:
[----:B------:R-:W-:Y:S05]  /*3c80*/  BSYNC B1 ;  /* 0x0000000000017941 */ /* 0x000fea0003800000 */
.L_x_106:
[----:B-----5:R-:W-:Y:S01]  /*3c90*/  FMUL R4, R106, R89 ;  /* 0x000000596a047220 */ /* 0x020fe20000400000 */
[----:B------:R-:W-:Y:S01]  /*3ca0*/  @P4 MOV R5, R63 ;  /* 0x0000003f00054202 */ /* 0x000fe20000000f00 */
[----:B------:R-:W-:Y:S02]  /*3cb0*/  BSSY B1, `(.L_x_108) ;  /* 0x0000008000017945 */ /* 0x000fe40003800000 */
[----:B------:R-:W-:Y:S01]  /*3cc0*/  FFMA R33, R33, R88, R4 ;  /* 0x0000005821217223 */ /* 0x000fe20000000004 */
[----:B------:R-:W-:-:S05]  /*3cd0*/  @P4 IMAD.MOV.U32 R4, RZ, RZ, R62 ;  /* 0x000000ffff044224 */ /* 0x000fca00078e003e */
[----:B------:R0:W-:Y:S01]  /*3ce0*/  @P4 STG.E desc[UR36][R4.64+0x44], R33 ;  /* 0x0000442104004986 */ /* 0x0001e2000c101924 */
[----:B------:R-:W-:-:S04]  /*3cf0*/  ISETP.NE.AND P4, PT, R108, RZ, PT ;  /* 0x000000ff6c00720c */ /* 0x000fc80003f85270 */
[----:B------:R-:W-:-:S13]  /*3d00*/  ISETP.GT.AND P4, PT, R3, 0x88, P4 ;  /* 0x000000880300780c */ /* 0x000fda0002784270 */
[----:B0-----:R-:W-:Y:S05]  /*3d10*/  @!P4 BRA `(.L_x_109) ;  /* 0x000000000004c947 */ /* 0x001fea0003800000 */
[----:B------:R0:W5:Y:S02]  /*3d20*/  LDG.E.LTC128B R106, desc[UR36][R56.64+0x40] ;  /* 0x00004024386a7981 */ /* 0x000164000c1e1920 */
.L_x_109:
[----:B------:R-:W-:Y:S05]  /*3d30*/  BSYNC B1 ;  /* 0x0000000000017941 */ /* 0x000fea0003800000 */
.L_x_108:
[----:B-----5:R-:W-:Y:S01]  /*3d40*/  FMUL R5, R106, R89 ;  /* 0x000000596a057220 */ /* 0x020fe20000400000 */
[----:B------:R-:W-:Y:S01]  /*3d50*/  @P4 IMAD.MOV.U32 R4, RZ, RZ, R6 ;  /* 0x000000ffff044224 */ /* 0x000fe200078e0006 */
[----:B------:R-:W-:Y:S02]  /*3d60*/  BSSY B1, `(.L_x_110) ;  /* 0x0000007000017945 */ /* 0x000fe40003800000 */
[----:B------:R-:W-:Y:S01]  /*3d70*/  FFMA R9, R34, R88, R5 ;  /* 0x0000005822097223 */ /* 0x000fe20000000005 */
[----:B------:R-:W-:-:S05]  /*3d80*/  @P4 IMAD.MOV.U32 R5, RZ, RZ, R7 ;  /* 0x000000ffff054224 */ /* 0x000fca00078e0007 */
[----:B------:R0:W-:Y:S01]  /*3d90*/  @P4 STG.E desc[UR36][R4.64+0x40], R9 ;  /* 0x0000400904004986 */ /* 0x0001e2000c101924 */
[----:B------:R-:W-:-:S13]  /*3da0*/  ISETP.GT.AND P4, PT, R3, 0x88, P6 ;  /* 0x000000880300780c */ /* 0x000fda0003784270 */
[----:B0-----:R-:W-:Y:S05]  /*3db0*/  @!P4 BRA `(.L_x_111) ;  /* 0x000000000004c947 */ /* 0x001fea0003800000 */
[----:B------:R0:W5:Y:S02]  /*3dc0*/  LDG.E.LTC128B R106, desc[UR36][R56.64+0x44] ;  /* 0x00004424386a7981 */ /* 0x000164000c1e1920 */
.L_x_111:
[----:B------:R-:W-:Y:S05]  /*3dd0*/  BSYNC B1 ;  /* 0x0000000000017941 */ /* 0x000fea0003800000 */
.L_x_110:
        /* <DEDUP_REMOVED lines=10> */
.L_x_113:
[----:B------:R-:W-:Y:S05]  /*3e80*/  BSYNC B1 ;  /* 0x0000000000017941 */ /* 0x000fea0003800000 */
.L_x_112:
        /* <DEDUP_REMOVED lines=10> */
.L_x_115:
[----:B------:R-:W-:Y:S05]  /*3f30*/  BSYNC B1 ;  /* 0x0000000000017941 */ /* 0x000fea0003800000 */
.L_x_114:
        /* <DEDUP_REMOVED lines=10> */
.L_x_117:
[----:B------:R-:W-:Y:S05]  /*3fe0*/  BSYNC B1 ;  /* 0x0000000000017941 */ /* 0x000fea0003800000 */
.L_x_116:
        /* <DEDUP_REMOVED lines=9> */
.L_x_119:
[----:B------:R-:W-:Y:S05]  /*4080*/  BSYNC B1 ;  /* 0x0000000000017941 */ /* 0x000fea0003800000 */
.L_x_118:
        /* <DEDUP_REMOVED lines=10> */
.L_x_121:
[----:B------:R-:W-:Y:S05]  /*4130*/  BSYNC B1 ;  /* 0x0000000000017941 */ /* 0x000fea0003800000 */
.L_x_120:
        /* <DEDUP_REMOVED lines=10> */
.L_x_123:
[----:B------:R-:W-:Y:S05]  /*41e0*/  BSYNC B1 ;  /* 0x0000000000017941 */ /* 0x000fea0003800000 */
.L_x_122:
        /* <DEDUP_REMOVED lines=10> */
.L_x_125:
[----:B------:R-:W-:Y:S05]  /*4290*/  BSYNC B1 ;  /* 0x0000000000017941 */ /* 0x000fea0003800000 */
.L_x_124:
        /* <DEDUP_REMOVED lines=9> */
.L_x_127:
[----:B------:R-:W-:Y:S05]  /*4330*/  BSYNC B1 ;  /* 0x0000000000017941 */ /* 0x000fea0003800000 */
.L_x_126:
        /* <DEDUP_REMOVED lines=10> */
.L_x_129:
[----:B------:R-:W-:Y:S05]  /*43e0*/  BSYNC B1 ;  /* 0x0000000000017941 */ /* 0x000fea0003800000 */
.L_x_128:
        /* <DEDUP_REMOVED lines=9> */
.L_x_131:
[----:B------:R-:W-:Y:S05]  /*4480*/  BSYNC B1 ;  /* 0x0000000000017941 */ /* 0x000fea0003800000 */
.L_x_130:
[----:B-----5:R-:W-:Y:S01]  /*4490*/  FMUL R4, R106, R89 ;  /* 0x000000596a047220 */ /* 0x020fe20000400000 */
[----:B------:R-:W-:Y:S01]  /*44a0*/  @P4 MOV R5, R63 ;  /* 0x0000003f00054202 */ /* 0x000fe20000000f00 */
[----:B------:R-:W-:Y:S02]  /*44b0*/  BSSY B1, `(.L_x_132) ;  /* 0x0000007000017945 */ /* 0x000fe40003800000 */
[----:B------:R-:W-:Y:S01]  /*44c0*/  FFMA R45, R45, R88, R4 ;  /* 0x000000582d2d7223 */ /* 0x000fe20000000004 */
[----:B------:R-:W-:-:S05]  /*44d0*/  @P4 IMAD.MOV.U32 R4, RZ, RZ, R62 ;  /* 0x000000ffff044224 */ /* 0x000fca00078e003e */
[----:B------:R0:W-:Y:S01]  /*44e0*/  @P4 STG.E desc[UR36][R4.64+0xa4], R45 ;  /* 0x0000a42d04004986 */ /* 0x0001e2000c101924 */
[----:B------:R-:W-:-:S13]  /*44f0*/  ISETP.GT.AND P4, PT, R3, 0x88, P6 ;  /* 0x000000880300780c */ /* 0x000fda0003784270 */
[----:B0-----:R-:W-:Y:S05]  /*4500*/  @!P4 BRA `(.L_x_133) ;  /* 0x000000000004c947 */ /* 0x001fea0003800000 */
[----:B------:R0:W5:Y:S02]  /*4510*/  LDG.E.LTC128B R106, desc[UR36][R56.64+0xa0] ;  /* 0x0000a024386a7981 */ /* 0x000164000c1e1920 */
.L_x_133:
[----:B------:R-:W-:Y:S05]  /*4520*/  BSYNC B1 ;  /* 0x0000000000017941 */ /* 0x000fea0003800000 */
.L_x_132:
        /* <DEDUP_REMOVED lines=9> */
.L_x_135:
[----:B------:R-:W-:Y:S05]  /*45c0*/  BSYNC B1 ;  /* 0x0000000000017941 */ /* 0x000fea0003800000 */
.L_x_134:
[----:B0----5:R-:W-:Y:S01]  /*45d0*/  FMUL R4, R106, R89 ;  /* 0x000000596a047220 */ /* 0x021fe20000400000 */
        /* <DEDUP_REMOVED lines=8> */
.L_x_137:
[----:B------:R-:W-:Y:S05]  /*4660*/  BSYNC B1 ;  /* 0x0000000000017941 */ /* 0x000fea0003800000 */
.L_x_136:
        /* <DEDUP_REMOVED lines=9> */
.L_x_139:
[----:B------:R-:W-:Y:S05]  /*4700*/  BSYNC B1 ;  /* 0x0000000000017941 */ /* 0x000fea0003800000 */
.L_x_138:
[----:B0----5:R-:W-:Y:S01]  /*4710*/  FMUL R4, R106, R89 ;  /* 0x000000596a047220 */ /* 0x021fe20000400000 */
[----:B------:R-:W-:Y:S01]  /*4720*/  @P5 MOV R5, R63 ;  /* 0x0000003f00055202 */ /* 0x000fe20000000f00 */
[----:B------:R-:W-:Y:S01]  /*4730*/  BSSY B1, `(.L_x_140) ;  /* 0x0000007000017945 */ /* 0x000fe20003800000 */
[----:B------:R-:W-:Y:S01]  /*4740*/  ISETP.GT.AND P3, PT, R3, 0x88, P3 ;  /* 0x000000880300780c */ /* 0x000fe20001f64270 */
[----:B------:R-:W-:Y:S01]  /*4750*/  FFMA R49, R49, R88, R4 ;  /* 0x0000005831317223 */ /* 0x000fe20000000004 */
[----:B------:R-:W-:-:S05]  /*4760*/  @P5 IMAD.MOV.U32 R4, RZ, RZ, R62 ;  /* 0x000000ffff045224 */ /* 0x000fca00078e003e */
[----:B------:R0:W-:Y:S06]  /*4770*/  @P5 STG.E desc[UR36][R4.64+0xc4], R49 ;  /* 0x0000c43104005986 */ /* 0x0001ec000c101924 */
[----:B------:R-:W-:Y:S05]  /*4780*/  @!P3 BRA `(.L_x_141) ;  /* 0x000000000004b947 */ /* 0x000fea0003800000 */
[----:B------:R0:W5:Y:S02]  /*4790*/  LDG.E.LTC128B R106, desc[UR36][R56.64+0xc0] ;  /* 0x0000c024386a7981 */ /* 0x000164000c1e1920 */
.L_x_141:
[----:B------:R-:W-:Y:S05]  /*47a0*/  BSYNC B1 ;  /* 0x0000000000017941 */ /* 0x000fea0003800000 */
.L_x_140:
        /* <DEDUP_REMOVED lines=9> */
.L_x_143:
[----:B------:R-:W-:Y:S05]  /*4840*/  BSYNC B1 ;  /* 0x0000000000017941 */ /* 0x000fea0003800000 */
.L_x_142:
        /* <DEDUP_REMOVED lines=9> */
.L_x_145:
[----:B------:R-:W-:Y:S05]  /*48e0*/  BSYNC B1 ;  /* 0x0000000000017941 */ /* 0x000fea0003800000 */
.L_x_144:
        /* <DEDUP_REMOVED lines=9> */
.L_x_147:
[----:B------:R-:W-:Y:S05]  /*4980*/  BSYNC B1 ;  /* 0x0000000000017941 */ /* 0x000fea0003800000 */
.L_x_146:
[----:B0----5:R-:W-:Y:S01]  /*4990*/  FMUL R4, R106, R89 ;  /* 0x000000596a047220 */ /* 0x021fe20000400000 */
[----:B------:R-:W-:Y:S01]  /*49a0*/  ISETP.GT.AND P1, PT, R3, 0x88, P1 ;  /* 0x000000880300780c */ /* 0x000fe20000f24270 */
[----:B------:R-:W-:Y:S02]  /*49b0*/  BSSY B1, `(.L_x_148) ;  /* 0x0000005000017945 */ /* 0x000fe40003800000 */
[----:B------:R-:W-:-:S05]  /*49c0*/  FFMA R53, R53, R88, R4 ;  /* 0x0000005835357223 */ /* 0x000fca0000000004 */
[----:B------:R0:W-:Y:S05]  /*49d0*/  @P2 STG.E desc[UR36][R62.64+0xe4], R53 ;  /* 0x0000e4353e002986 */ /* 0x0001ea000c101924 */
[----:B------:R-:W-:Y:S05]  /*49e0*/  @!P1 BRA `(.L_x_149) ;  /* 0x0000000000049947 */ /* 0x000fea0003800000 */
[----:B------:R0:W5:Y:S02]  /*49f0*/  LDG.E.LTC128B R106, desc[UR36][R56.64+0xe0] ;  /* 0x0000e024386a7981 */ /* 0x000164000c1e1920 */
.L_x_149:
[----:B------:R-:W-:Y:S05]  /*4a00*/  BSYNC B1 ;  /* 0x0000000000017941 */ /* 0x000fea0003800000 */
.L_x_148:
[----:B-----5:R-:W-:Y:S01]  /*4a10*/  FMUL R5, R106, R89 ;  /* 0x000000596a057220 */ /* 0x020fe20000400000 */
[----:B------:R-:W-:Y:S01]  /*4a20*/  @P1 IMAD.MOV.U32 R4, RZ, RZ, R6 ;  /* 0x000000ffff041224 */ /* 0x000fe200078e0006 */
[----:B------:R-:W-:Y:S01]  /*4a30*/  ISETP.GT.AND P0, PT, R3, 0x88, P0 ;  /* 0x000000880300780c */ /* 0x000fe20000704270 */
[----:B------:R-:W-:Y:S01]  /*4a40*/  BSSY B1, `(.L_x_150) ;  /* 0x0000006000017945 */ /* 0x000fe20003800000 */
[----:B------:R-:W-:Y:S01]  /*4a50*/  FFMA R9, R54, R88, R5 ;  /* 0x0000005836097223 */ /* 0x000fe20000000005 */
[----:B------:R-:W-:-:S05]  /*4a60*/  @P1 MOV R5, R7 ;  /* 0x0000000700051202 */ /* 0x000fca0000000f00 */
[----:B------:R0:W-:Y:S05]  /*4a70*/  @P1 STG.E desc[UR36][R4.64+0xe0], R9 ;  /* 0x0000e00904001986 */ /* 0x0001ea000c101924 */
[----:B------:R-:W-:Y:S05]  /*4a80*/  @!P0 BRA `(.L_x_151) ;  /* 0x0000000000048947 */ /* 0x000fea0003800000 */
[----:B------:R0:W5:Y:S02]  /*4a90*/  LDG.E.LTC128B R106, desc[UR36][R56.64+0xe4] ;  /* 0x0000e424386a7981 */ /* 0x000164000c1e1920 */
.L_x_151:
[----:B------:R-:W-:Y:S05]  /*4aa0*/  BSYNC B1 ;  /* 0x0000000000017941 */ /* 0x000fea0003800000 */
.L_x_150:
[----:B-----5:R-:W-:-:S04]  /*4ab0*/  FMUL R106, R106, R89 ;  /* 0x000000596a6a7220 */ /* 0x020fc80000400000 */
[----:B------:R-:W-:Y:S01]  /*4ac0*/  FFMA R55, R55, R88, R106 ;  /* 0x0000005837377223 */ /* 0x000fe2000000006a */
[----:B------:R-:W-:Y:S06]  /*4ad0*/  @!P0 BRA `(.L_x_152) ;  /* 0x00000010007c8947 */ /* 0x000fec0003800000 */
[----:B------:R0:W-:Y:S01]  /*4ae0*/  STG.E desc[UR36][R6.64+0xe4], R55 ;  /* 0x0000e43706007986 */ /* 0x0001e2000c101924 */
[----:B------:R-:W-:Y:S05]  /*4af0*/  BRA `(.L_x_152) ;  /* 0x0000001000747947 */ /* 0x000fea0003800000 */
.L_x_29:
[----:B------:R-:W-:Y:S01]  /*4b00*/  ULDC.64 UR4, c[0x0][0x5c0] ;  /* 0x0001700000047ab9 */ /* 0x000fe20000000a00 */
[-C--:B------:R-:W-:Y:S01]  /*4b10*/  FMUL R5, R56, R88.reuse ;  /* 0x0000005838057220 */ /* 0x080fe20000400000 */
[----:B------:R-:W-:Y:S01]  /*4b20*/  LEA R8, P1, R12, UR4, 0x2 ;  /* 0x000000040c087c11 */ /* 0x000fe2000f8210ff */
[----:B------:R-:W-:Y:S01]  /*4b30*/  IMAD.SHL.U32 R15, R112, 0x20, RZ ;  /* 0x00000020700f7824 */ /* 0x000fe200078e00ff */
[----:B------:R-:W-:Y:S01]  /*4b40*/  ISETP.GT.AND P2, PT, R4, 0x1, PT ;  /* 0x000000010400780c */ /* 0x000fe20003f44270 */
[-C--:B------:R-:W-:Y:S01]  /*4b50*/  FMUL R57, R57, R88.reuse ;  /* 0x0000005839397220 */ /* 0x080fe20000400000 */
[----:B------:R-:W-:Y:S01]  /*4b60*/  LEA.HI.X R9, R12, UR5, R105, 0x2, P1 ;  /* 0x000000050c097c11 */ /* 0x000fe200088f1469 */
[C---:B------:R-:W-:Y:S01]  /*4b70*/  IMAD.SHL.U32 R23, R112.reuse, 0x200, RZ ;  /* 0x0000020070177824 */ /* 0x040fe200078e00ff */
[----:B------:R-:W-:Y:S01]  /*4b80*/  ISETP.GT.AND P1, PT, R3, RZ, P2 ;  /* 0x000000ff0300720c */ /* 0x000fe20001724270 */
[----:B------:R-:W-:Y:S01]  /*4b90*/  FMUL R59, R59, R88 ;  /* 0x000000583b3b7220 */ /* 0x000fe20000400000 */
[--C-:B------:R-:W-:Y:S01]  /*4ba0*/  SHF.L.U64.HI R7, R112, 0x5, R113.reuse ;  /* 0x0000000570077819 */ /* 0x100fe20000010271 */
[----:B------:R0:W-:Y:S01]  /*4bb0*/  @P0 STG.E desc[UR36][R8.64], R5 ;  /* 0x0000000508000986 */ /* 0x0001e2000c101924 */
[----:B------:R-:W-:Y:S01]  /*4bc0*/  IADD3 R10, P0, R15, R8, RZ ;  /* 0x000000080f0a7210 */ /* 0x000fe20007f1e0ff */
[-C--:B------:R-:W-:Y:S01]  /*4bd0*/  FMUL R13, R58, R88.reuse ;  /* 0x000000583a0d7220 */ /* 0x080fe20000400000 */
[----:B------:R-:W-:Y:S01]  /*4be0*/  SHF.L.U64.HI R113, R112, 0x9, R113 ;  /* 0x0000000970717819 */ /* 0x000fe20000010271 */
[-C--:B------:R-:W-:Y:S01]  /*4bf0*/  FMUL R61, R61, R88.reuse ;  /* 0x000000583d3d7220 */ /* 0x080fe20000400000 */
[C---:B------:R-:W-:Y:S01]  /*4c00*/  ISETP.GT.AND P5, PT, R4.reuse, 0x8, PT ;  /* 0x000000080400780c */ /* 0x040fe20003fa4270 */
[----:B------:R-:W-:Y:S01]  /*4c10*/  IMAD.X R11, R7, 0x1, R9, P0 ;  /* 0x00000001070b7824 */ /* 0x000fe200000e0609 */
[----:B------:R-:W-:Y:S01]  /*4c20*/  ISETP.GT.AND P0, PT, R3, 0x8, P2 ;  /* 0x000000080300780c */ /* 0x000fe20001704270 */
[----:B------:R-:W-:Y:S01]  /*4c30*/  FMUL R63, R63, R88 ;  /* 0x000000583f3f7220 */ /* 0x000fe20000400000 */
[----:B------:R-:W-:Y:S01]  /*4c40*/  ISETP.GT.AND P4, PT, R4, 0x9, PT ;  /* 0x000000090400780c */ /* 0x000fe20003f84270 */
[----:B------:R-:W-:Y:S01]  /*4c50*/  @P1 STG.E desc[UR36][R8.64+0x4], R57 ;  /* 0x0000043908001986 */ /* 0x000fe2000c101924 */
[----:B------:R-:W-:Y:S01]  /*4c60*/  IADD3 R6, P1, P2, R23, R8, R15 ;  /* 0x0000000817067210 */ /* 0x000fe20007a3e00f */
[-C--:B0-----:R-:W-:Y:S01]  /*4c70*/  FMUL R5, R60, R88.reuse ;  /* 0x000000583c057220 */ /* 0x081fe20000400000 */
[----:B------:R-:W-:Y:S01]  /*4c80*/  ISETP.GT.AND P3, PT, R3, 0x8, P6 ;  /* 0x000000080300780c */ /* 0x000fe20003764270 */
[-C--:B------:R-:W-:Y:S01]  /*4c90*/  FMUL R65, R65, R88.reuse ;  /* 0x0000005841417220 */ /* 0x080fe20000400000 */
[----:B------:R-:W-:Y:S01]  /*4ca0*/  IADD3.X R7, R113, R9, R7, P1, P2 ;  /* 0x0000000971077210 */ /* 0x000fe20000fe4407 */
[-C--:B------:R-:W-:Y:S01]  /*4cb0*/  FMUL R67, R67, R88.reuse ;  /* 0x0000005843437220 */ /* 0x080fe20000400000 */
[----:B------:R-:W-:Y:S01]  /*4cc0*/  ISETP.GT.AND P1, PT, R3, RZ, P5 ;  /* 0x000000ff0300720c */ /* 0x000fe20002f24270 */
[-C--:B------:R-:W-:Y:S01]  /*4cd0*/  FMUL R69, R69, R88.reuse ;  /* 0x0000005845457220 */ /* 0x080fe20000400000 */
[C---:B------:R-:W-:Y:S01]  /*4ce0*/  ISETP.GT.AND P2, PT, R4.reuse, 0x11, PT ;  /* 0x000000110400780c */ /* 0x040fe20003f44270 */
[----:B------:R-:W-:Y:S01]  /*4cf0*/  @P0 STG.E desc[UR36][R10.64+0x4], R59 ;  /* 0x0000043b0a000986 */ /* 0x000fe2000c101924 */
[----:B------:R-:W-:Y:S01]  /*4d00*/  ISETP.GT.AND P0, PT, R3, RZ, P4 ;  /* 0x000000ff0300720c */ /* 0x000fe20002704270 */
[-C--:B------:R-:W-:Y:S01]  /*4d10*/  FMUL R71, R71, R88.reuse ;  /* 0x0000005847477220 */ /* 0x080fe20000400000 */
[-C--:B------:R-:W-:Y:S01]  /*4d20*/  FMUL R73, R73, R88.reuse ;  /* 0x0000005849497220 */ /* 0x080fe20000400000 */
[-C--:B------:R-:W-:Y:S01]  /*4d30*/  FMUL R75, R75, R88.reuse ;  /* 0x000000584b4b7220 */ /* 0x080fe20000400000 */
[-C--:B------:R-:W-:Y:S01]  /*4d40*/  FMUL R77, R77, R88.reuse ;  /* 0x000000584d4d7220 */ /* 0x080fe20000400000 */
[----:B------:R0:W-:Y:S01]  /*4d50*/  @P3 STG.E desc[UR36][R10.64], R13 ;  /* 0x0000000d0a003986 */ /* 0x0001e2000c101924 */
[C---:B------:R-:W-:Y:S01]  /*4d60*/  ISETP.GT.AND P3, PT, R4.reuse, 0x10, PT ;  /* 0x000000100400780c */ /* 0x040fe20003f64270 */
[-C--:B------:R-:W-:Y:S01]  /*4d70*/  FMUL R79, R79, R88.reuse ;  /* 0x000000584f4f7220 */ /* 0x080fe20000400000 */
[-C--:B------:R-:W-:Y:S01]  /*4d80*/  FMUL R81, R81, R88.reuse ;  /* 0x0000005851517220 */ /* 0x080fe20000400000 */
[----:B------:R1:W-:Y:S01]  /*4d90*/  @P1 STG.E desc[UR36][R8.64+0x20], R5 ;  /* 0x0000200508001986 */ /* 0x0003e2000c101924 */
[----:B------:R-:W-:Y:S01]  /*4da0*/  ISETP.GT.AND P1, PT, R3, 0x8, P5 ;  /* 0x000000080300780c */ /* 0x000fe20002f24270 */
[-C--:B------:R-:W-:Y:S01]  /*4db0*/  FMUL R83, R83, R88.reuse ;  /* 0x0000005853537220 */ /* 0x080fe20000400000 */
[C---:B------:R-:W-:Y:S01]  /*4dc0*/  ISETP.GT.AND P5, PT, R4.reuse, 0x28, PT ;  /* 0x000000280400780c */ /* 0x040fe20003fa4270 */
[----:B------:R-:W-:Y:S01]  /*4dd0*/  @P0 STG.E desc[UR36][R8.64+0x24], R61 ;  /* 0x0000243d08000986 */ /* 0x000fe2000c101924 */
[----:B------:R-:W-:Y:S01]  /*4de0*/  ISETP.GT.AND P0, PT, R3, 0x8, P4 ;  /* 0x000000080300780c */ /* 0x000fe20002704270 */
[-C--:B------:R-:W-:Y:S01]  /*4df0*/  FMUL R85, R85, R88.reuse ;  /* 0x0000005855557220 */ /* 0x080fe20000400000 */
[----:B------:R-:W-:Y:S01]  /*4e00*/  ISETP.GT.AND P4, PT, R4, 0x30, PT ;  /* 0x000000300400780c */ /* 0x000fe20003f84270 */
[-C--:B0-----:R-:W-:Y:S01]  /*4e10*/  FMUL R13, R62, R88.reuse ;  /* 0x000000583e0d7220 */ /* 0x081fe20000400000 */
[----:B------:R-:W-:Y:S01]  /*4e20*/  P2R R57, PR, RZ, 0x20 ;  /* 0x00000020ff397803 */ /* 0x000fe20000000000 */
[-C--:B------:R-:W-:Y:S01]  /*4e30*/  FMUL R87, R87, R88.reuse ;  /* 0x0000005857577220 */ /* 0x080fe20000400000 */
[-C--:B------:R-:W-:Y:S01]  /*4e40*/  FMUL R25, R25, R88.reuse ;  /* 0x0000005819197220 */ /* 0x080fe20000400000 */
[-C--:B-1----:R-:W-:Y:S01]  /*4e50*/  FMUL R5, R64, R88.reuse ;  /* 0x0000005840057220 */ /* 0x082fe20000400000 */
[-C--:B------:R-:W-:Y:S01]  /*4e60*/  FMUL R27, R27, R88.reuse ;  /* 0x000000581b1b7220 */ /* 0x080fe20000400000 */
[----:B------:R0:W-:Y:S01]  /*4e70*/  @P1 STG.E desc[UR36][R10.64+0x20], R13 ;  /* 0x0000200d0a001986 */ /* 0x0001e2000c101924 */
[----:B------:R-:W-:Y:S01]  /*4e80*/  ISETP.GT.AND P1, PT, R4, 0x19, PT ;  /* 0x000000190400780c */ /* 0x000fe20003f24270 */
[-C--:B------:R-:W-:Y:S01]  /*4e90*/  FMUL R29, R29, R88.reuse ;  /* 0x000000581d1d7220 */ /* 0x080fe20000400000 */
[-C--:B------:R-:W-:Y:S01]  /*4ea0*/  FMUL R31, R31, R88.reuse ;  /* 0x000000581f1f7220 */ /* 0x080fe20000400000 */
[----:B------:R-:W-:Y:S01]  /*4eb0*/  @P0 STG.E desc[UR36][R10.64+0x24], R63 ;  /* 0x0000243f0a000986 */ /* 0x000fe2000c101924 */
[----:B------:R-:W-:Y:S01]  /*4ec0*/  ISETP.GT.AND P0, PT, R3, RZ, P3 ;  /* 0x000000ff0300720c */ /* 0x000fe20001f04270 */
[-C--:B------:R-:W-:Y:S01]  /*4ed0*/  FMUL R33, R33, R88.reuse ;  /* 0x0000005821217220 */ /* 0x080fe20000400000 */
[-C--:B------:R-:W-:Y:S01]  /*4ee0*/  FMUL R35, R35, R88.reuse ;  /* 0x0000005823237220 */ /* 0x080fe20000400000 */
[-C--:B------:R-:W-:Y:S01]  /*4ef0*/  FMUL R37, R37, R88.reuse ;  /* 0x0000005825257220 */ /* 0x080fe20000400000 */
[-C--:B------:R-:W-:Y:S01]  /*4f00*/  FMUL R39, R39, R88.reuse ;  /* 0x0000005827277220 */ /* 0x080fe20000400000 */
[-C--:B------:R-:W-:Y:S01]  /*4f10*/  FMUL R41, R41, R88.reuse ;  /* 0x0000005829297220 */ /* 0x080fe20000400000 */
[-C--:B------:R-:W-:Y:S01]  /*4f20*/  FMUL R43, R43, R88.reuse ;  /* 0x000000582b2b7220 */ /* 0x080fe20000400000 */
[-C--:B0-----:R-:W-:Y:S01]  /*4f30*/  FMUL R13, R66, R88.reuse ;  /* 0x00000058420d7220 */ /* 0x081fe20000400000 */
[-C--:B------:R-:W-:Y:S01]  /*4f40*/  FMUL R45, R45, R88.reuse ;  /* 0x000000582d2d7220 */ /* 0x080fe20000400000 */
[-C--:B------:R-:W-:Y:S01]  /*4f50*/  FMUL R47, R47, R88.reuse ;  /* 0x000000582f2f7220 */ /* 0x080fe20000400000 */
[-C--:B------:R-:W-:Y:S01]  /*4f60*/  FMUL R49, R49, R88.reuse ;  /* 0x0000005831317220 */ /* 0x080fe20000400000 */
[-C--:B------:R-:W-:Y:S01]  /*4f70*/  FMUL R51, R51, R88.reuse ;  /* 0x0000005833337220 */ /* 0x080fe20000400000 */
[-C--:B------:R-:W-:Y:S01]  /*4f80*/  FMUL R53, R53, R88.reuse ;  /* 0x0000005835357220 */ /* 0x080fe20000400000 */
[----:B------:R0:W-:Y:S01]  /*4f90*/  @P0 STG.E desc[UR36][R8.64+0x40], R5 ;  /* 0x0000400508000986 */ /* 0x0001e2000c101924 */
[----:B------:R-:W-:Y:S01]  /*4fa0*/  ISETP.GT.AND P0, PT, R3, RZ, P2 ;  /* 0x000000ff0300720c */ /* 0x000fe20001704270 */
[-C--:B------:R-:W-:Y:S01]  /*4fb0*/  FMUL R55, R55, R88.reuse ;  /* 0x0000005837377220 */ /* 0x080fe20000400000 */
[----:B0-----:R-:W-:-:S11]  /*4fc0*/  FMUL R5, R68, R88 ;  /* 0x0000005844057220 */ /* 0x001fd60000400000 */
[----:B------:R-:W-:Y:S01]  /*4fd0*/  @P0 STG.E desc[UR36][R8.64+0x44], R65 ;  /* 0x0000444108000986 */ /* 0x000fe2000c101924 */
[----:B------:R-:W-:Y:S02]  /*4fe0*/  ISETP.GT.AND P0, PT, R3, 0x8, P3 ;  /* 0x000000080300780c */ /* 0x000fe40001f04270 */
[----:B------:R-:W-:-:S04]  /*4ff0*/  ISETP.GT.AND P3, PT, R4, 0x29, PT ;  /* 0x000000290400780c */ /* 0x000fc80003f64270 */
[----:B------:R-:W-:-:S07]  /*5000*/  P2R R56, PR, RZ, 0x8 ;  /* 0x00000008ff387803 */ /* 0x000fce0000000000 */
[----:B------:R0:W-:Y:S01]  /*5010*/  @P0 STG.E desc[UR36][R10.64+0x40], R13 ;  /* 0x0000400d0a000986 */ /* 0x0001e2000c101924 */
[----:B------:R-:W-:Y:S02]  /*5020*/  ISETP.GT.AND P0, PT, R3, 0x8, P2 ;  /* 0x000000080300780c */ /* 0x000fe40001704270 */
[----:B------:R-:W-:Y:S01]  /*5030*/  ISETP.GT.AND P2, PT, R4, 0x18, PT ;  /* 0x000000180400780c */ /* 0x000fe20003f44270 */
[----:B0-----:R-:W-:-:S10]  /*5040*/  FMUL R13, R70, R88 ;  /* 0x00000058460d7220 */ /* 0x001fd40000400000 */
[----:B------:R-:W-:Y:S01]  /*5050*/  @P0 STG.E desc[UR36][R10.64+0x44], R67 ;  /* 0x000044430a000986 */ /* 0x000fe2000c101924 */
[----:B------:R-:W-:-:S13]  /*5060*/  ISETP.GT.AND P0, PT, R3, RZ, P2 ;  /* 0x000000ff0300720c */ /* 0x000fda0001704270 */
[----:B------:R0:W-:Y:S01]  /*5070*/  @P0 STG.E desc[UR36][R8.64+0x60], R5 ;  /* 0x0000600508000986 */ /* 0x0001e2000c101924 */
[----:B------:R-:W-:Y:S01]  /*5080*/  ISETP.GT.AND P0, PT, R3, RZ, P1 ;  /* 0x000000ff0300720c */ /* 0x000fe20000f04270 */
[----:B0-----:R-:W-:-:S12]  /*5090*/  FMUL R5, R72, R88 ;  /* 0x0000005848057220 */ /* 0x001fd80000400000 */
[----:B------:R-:W-:Y:S01]  /*50a0*/  @P0 STG.E desc[UR36][R8.64+0x64], R69 ;  /* 0x0000644508000986 */ /* 0x000fe2000c101924 */
[----:B------:R-:W-:Y:S02]  /*50b0*/  ISETP.GT.AND P0, PT, R3, 0x8, P2 ;  /* 0x000000080300780c */ /* 0x000fe40001704270 */
[----:B------:R-:W-:-:S11]  /*50c0*/  ISETP.GT.AND P2, PT, R4, 0x20, PT ;  /* 0x000000200400780c */ /* 0x000fd60003f44270 */
        /* <DEDUP_REMOVED lines=13> */
[----:B------:R-:W-:Y:S01]  /*51a0*/  ISETP.GT.AND P0, PT, R3, 0x8, P1 ;  /* 0x000000080300780c */ /* 0x000fe20000f04270 */
[----:B0-----:R-:W-:-:S12]  /*51b0*/  FMUL R13, R78, R88 ;  /* 0x000000584e0d7220 */ /* 0x001fd80000400000 */
[----:B------:R-:W-:Y:S01]  /*51c0*/  @P0 STG.E desc[UR36][R10.64+0x84], R75 ;  /* 0x0000844b0a000986 */ /* 0x000fe2000c101924 */
[----:B------:R-:W-:-:S13]  /*51d0*/  ISETP.GT.AND P0, PT, R3, RZ, P5 ;  /* 0x000000ff0300720c */ /* 0x000fda0002f04270 */
[----:B------:R0:W-:Y:S01]  /*51e0*/  @P0 STG.E desc[UR36][R8.64+0xa0], R5 ;  /* 0x0000a00508000986 */ /* 0x0001e2000c101924 */
[----:B------:R-:W-:Y:S01]  /*51f0*/  ISETP.GT.AND P0, PT, R3, RZ, P3 ;  /* 0x000000ff0300720c */ /* 0x000fe20001f04270 */
[----:B0-----:R-:W-:-:S12]  /*5200*/  FMUL R5, R80, R88 ;  /* 0x0000005850057220 */ /* 0x001fd80000400000 */
[----:B------:R-:W-:Y:S01]  /*5210*/  @P0 STG.E desc[UR36][R8.64+0xa4], R77 ;  /* 0x0000a44d08000986 */ /* 0x000fe2000c101924 */
[----:B------:R-:W-:-:S13]  /*5220*/  ISETP.GT.AND P0, PT, R3, 0x8, P5 ;  /* 0x000000080300780c */ /* 0x000fda0002f04270 */
[----:B------:R0:W-:Y:S01]  /*5230*/  @P0 STG.E desc[UR36][R10.64+0xa0], R13 ;  /* 0x0000a00d0a000986 */ /* 0x0001e2000c101924 */
[C---:B------:R-:W-:Y:S02]  /*5240*/  ISETP.GT.AND P0, PT, R3.reuse, 0x8, P3 ;  /* 0x000000080300780c */ /* 0x040fe40001f04270 */
[----:B------:R-:W-:Y:S01]  /*5250*/  ISETP.GT.AND P3, PT, R3, 0x8, P2 ;  /* 0x000000080300780c */ /* 0x000fe20001764270 */
[----:B0-----:R-:W-:-:S10]  /*5260*/  FMUL R13, R82, R88 ;  /* 0x00000058520d7220 */ /* 0x001fd40000400000 */
[----:B------:R-:W-:Y:S01]  /*5270*/  @P0 STG.E desc[UR36][R10.64+0xa4], R79 ;  /* 0x0000a44f0a000986 */ /* 0x000fe2000c101924 */
[----:B------:R-:W-:-:S13]  /*5280*/  ISETP.GT.AND P0, PT, R3, RZ, P4 ;  /* 0x000000ff0300720c */ /* 0x000fda0002704270 */
[----:B------:R0:W-:Y:S01]  /*5290*/  @P0 STG.E desc[UR36][R8.64+0xc0], R5 ;  /* 0x0000c00508000986 */ /* 0x0001e2000c101924 */
[----:B------:R-:W-:-:S04]  /*52a0*/  ISETP.GT.AND P0, PT, R4, 0x31, PT ;  /* 0x000000310400780c */ /* 0x000fc80003f04270 */
[----:B------:R-:W-:Y:S01]  /*52b0*/  ISETP.GT.AND P1, PT, R3, RZ, P0 ;  /* 0x000000ff0300720c */ /* 0x000fe20000724270 */
[----:B0-----:R-:W-:-:S12]  /*52c0*/  FMUL R5, R84, R88 ;  /* 0x0000005854057220 */ /* 0x001fd80000400000 */
[----:B------:R-:W-:Y:S01]  /*52d0*/  @P1 STG.E desc[UR36][R8.64+0xc4], R81 ;  /* 0x0000c45108001986 */ /* 0x000fe2000c101924 */
[----:B------:R-:W-:-:S13]  /*52e0*/  ISETP.GT.AND P1, PT, R3, 0x8, P4 ;  /* 0x000000080300780c */ /* 0x000fda0002724270 */
[----:B------:R0:W-:Y:S01]  /*52f0*/  @P1 STG.E desc[UR36][R10.64+0xc0], R13 ;  /* 0x0000c00d0a001986 */ /* 0x0001e2000c101924 */
[----:B------:R-:W-:-:S13]  /*5300*/  ISETP.GT.AND P1, PT, R3, 0x8, P0 ;  /* 0x000000080300780c */ /* 0x000fda0000724270 */
[----:B------:R-:W-:Y:S01]  /*5310*/  @P1 STG.E desc[UR36][R10.64+0xc4], R83 ;  /* 0x0000c4530a001986 */ /* 0x000fe2000c101924 */
[----:B------:R-:W-:-:S05]  /*5320*/  IADD3 R14, P1, R23, R10, RZ ;  /* 0x0000000a170e7210 */ /* 0x000fca0007f3e0ff */
[----:B------:R-:W-:Y:S01]  /*5330*/  IMAD.X R15, R113, 0x1, R11, P1 ;  /* 0x00000001710f7824 */ /* 0x000fe200008e060b */
[----:B------:R-:W-:-:S13]  /*5340*/  ISETP.GT.AND P1, PT, R3, RZ, P2 ;  /* 0x000000ff0300720c */ /* 0x000fda0001724270 */
[----:B------:R1:W-:Y:S01]  /*5350*/  @P1 STG.E desc[UR36][R8.64+0xe0], R5 ;  /* 0x0000e00508001986 */ /* 0x0003e2000c101924 */
[----:B------:R-:W-:-:S05]  /*5360*/  IADD3 R20, P1, R23, R10, RZ ;  /* 0x0000000a17147210 */ /* 0x000fca0007f3e0ff */
[----:B------:R-:W-:Y:S01]  /*5370*/  IMAD.X R21, R113, 0x1, R11, P1 ;  /* 0x0000000171157824 */ /* 0x000fe200008e060b */
[----:B------:R-:W-:Y:S01]  /*5380*/  IADD3 R12, P1, R23, R8, RZ ;  /* 0x00000008170c7210 */ /* 0x000fe20007f3e0ff */
[----:B------:R-:W-:-:S04]  /*5390*/  FMUL R23, R86, R88 ;  /* 0x0000005856177220 */ /* 0x000fc80000400000 */
[----:B0-----:R-:W-:Y:S01]  /*53a0*/  IMAD.X R13, R113, 0x1, R9, P1 ;  /* 0x00000001710d7824 */ /* 0x001fe200008e0609 */
[----:B------:R-:W-:Y:S01]  /*53b0*/  ISETP.GT.AND P1, PT, R4, 0x39, PT ;  /* 0x000000390400780c */ /* 0x000fe20003f24270 */
[----:B-1----:R-:W-:-:S03]  /*53c0*/  FMUL R5, R24, R88 ;  /* 0x0000005818057220 */ /* 0x002fc60000400000 */
[----:B------:R-:W-:-:S13]  /*53d0*/  ISETP.GT.AND P5, PT, R3, RZ, P1 ;  /* 0x000000ff0300720c */ /* 0x000fda0000fa4270 */
[----:B------:R-:W-:Y:S01]  /*53e0*/  @P5 STG.E desc[UR36][R8.64+0xe4], R85 ;  /* 0x0000e45508005986 */ /* 0x000fe2000c101924 */
[----:B------:R-:W-:-:S03]  /*53f0*/  ISETP.GT.AND P5, PT, R4, 0x1, PT ;  /* 0x000000010400780c */ /* 0x000fc60003fa4270 */
[----:B------:R0:W-:Y:S01]  /*5400*/  @P3 STG.E desc[UR36][R10.64+0xe0], R23 ;  /* 0x0000e0170a003986 */ /* 0x0001e2000c101924 */
[C---:B------:R-:W-:Y:S02]  /*5410*/  ISETP.GT.AND P3, PT, R3.reuse, 0x8, P1 ;  /* 0x000000080300780c */ /* 0x040fe40000f64270 */
[----:B------:R-:W-:Y:S01]  /*5420*/  ISETP.GT.AND P5, PT, R3, 0x80, P5 ;  /* 0x000000800300780c */ /* 0x000fe20002fa4270 */
[----:B0-----:R-:W-:-:S10]  /*5430*/  FMUL R23, R26, R88 ;  /* 0x000000581a177220 */ /* 0x001fd40000400000 */
[----:B------:R0:W-:Y:S01]  /*5440*/  @P3 STG.E desc[UR36][R10.64+0xe4], R87 ;  /* 0x0000e4570a003986 */ /* 0x0001e2000c101924 */
[C---:B------:R-:W-:Y:S01]  /*5450*/  ISETP.GT.AND P3, PT, R3.reuse, 0x80, P6 ;  /* 0x000000800300780c */ /* 0x040fe20003764270 */
[----:B------:R-:W-:Y:S01]  /*5460*/  @P5 IMAD.MOV.U32 R8, RZ, RZ, R12 ;  /* 0x000000ffff085224 */ /* 0x000fe200078e000c */
[----:B------:R-:W-:Y:S02]  /*5470*/  ISETP.GT.AND P6, PT, R3, 0x88, P6 ;  /* 0x000000880300780c */ /* 0x000fe400037c4270 */
[----:B------:R-:W-:Y:S01]  /*5480*/  @P5 MOV R9, R13 ;  /* 0x0000000d00095202 */ /* 0x000fe20000000f00 */
[----:B0-----:R-:W-:-:S08]  /*5490*/  FMUL R11, R30, R88 ;  /* 0x000000581e0b7220 */ /* 0x001fd00000400000 */
[----:B------:R0:W-:Y:S01]  /*54a0*/  @P3 STG.E desc[UR36][R12.64], R5 ;  /* 0x000000050c003986 */ /* 0x0001e2000c101924 */
[----:B------:R-:W-:-:S03]  /*54b0*/  ISETP.NE.AND P3, PT, R56, RZ, PT ;  /* 0x000000ff3800720c */ /* 0x000fc60003f65270 */
[----:B------:R-:W-:Y:S01]  /*54c0*/  @P5 STG.E desc[UR36][R8.64+0x4], R25 ;  /* 0x0000041908005986 */ /* 0x000fe2000c101924 */
[----:B------:R-:W-:-:S03]  /*54d0*/  ISETP.NE.AND P5, PT, R57, RZ, PT ;  /* 0x000000ff3900720c */ /* 0x000fc60003fa5270 */
[----:B------:R1:W-:Y:S01]  /*54e0*/  @P6 STG.E desc[UR36][R14.64], R23 ;  /* 0x000000170e006986 */ /* 0x0003e2000c101924 */
[----:B------:R-:W-:Y:S01]  /*54f0*/  ISETP.GT.AND P6, PT, R4, 0x1, PT ;  /* 0x000000010400780c */ /* 0x000fe20003fc4270 */
[----:B0-----:R-:W-:-:S03]  /*5500*/  FMUL R5, R28, R88 ;  /* 0x000000581c057220 */ /* 0x001fc60000400000 */
[----:B------:R-:W-:Y:S01]  /*5510*/  ISETP.GT.AND P6, PT, R3, 0x88, P6 ;  /* 0x000000880300780c */ /* 0x000fe200037c4270 */
[----:B-1----:R-:W-:-:S12]  /*5520*/  FMUL R15, R44, R88 ;  /* 0x000000582c0f7220 */ /* 0x002fd80000400000 */
[----:B------:R-:W-:Y:S01]  /*5530*/  @P6 STG.E desc[UR36][R20.64+0x4], R27 ;  /* 0x0000041b14006986 */ /* 0x000fe2000c101924 */
[----:B------:R-:W-:-:S04]  /*5540*/  ISETP.GT.AND P6, PT, R4, 0x8, PT ;  /* 0x000000080400780c */ /* 0x000fc80003fc4270 */
[----:B------:R-:W-:-:S13]  /*5550*/  ISETP.GT.AND P6, PT, R3, 0x80, P6 ;  /* 0x000000800300780c */ /* 0x000fda00037c4270 */
[----:B------:R-:W-:Y:S02]  /*5560*/  @P6 IMAD.MOV.U32 R8, RZ, RZ, R12 ;  /* 0x000000ffff086224 */ /* 0x000fe400078e000c */
[----:B------:R-:W-:-:S05]  /*5570*/  @P6 IMAD.MOV.U32 R9, RZ, RZ, R13 ;  /* 0x000000ffff096224 */ /* 0x000fca00078e000d */
[----:B------:R0:W-:Y:S01]  /*5580*/  @P6 STG.E desc[UR36][R8.64+0x20], R5 ;  /* 0x0000200508006986 */ /* 0x0001e2000c101924 */
[----:B------:R-:W-:-:S04]  /*5590*/  ISETP.GT.AND P6, PT, R4, 0x9, PT ;  /* 0x000000090400780c */ /* 0x000fc80003fc4270 */
[----:B------:R-:W-:Y:S01]  /*55a0*/  ISETP.GT.AND P6, PT, R3, 0x80, P6 ;  /* 0x000000800300780c */ /* 0x000fe200037c4270 */
[----:B0-----:R-:W-:-:S12]  /*55b0*/  FMUL R5, R32, R88 ;  /* 0x0000005820057220 */ /* 0x001fd80000400000 */
[----:B------:R-:W-:Y:S02]  /*55c0*/  @P6 IMAD.MOV.U32 R8, RZ, RZ, R12 ;  /* 0x000000ffff086224 */ /* 0x000fe400078e000c */
[----:B------:R-:W-:-:S05]  /*55d0*/  @P6 IMAD.MOV.U32 R9, RZ, RZ, R13 ;  /* 0x000000ffff096224 */ /* 0x000fca00078e000d */
[----:B------:R-:W-:Y:S01]  /*55e0*/  @P6 STG.E desc[UR36][R8.64+0x24], R29 ;  /* 0x0000241d08006986 */ /* 0x000fe2000c101924 */
[----:B------:R-:W-:-:S04]  /*55f0*/  ISETP.GT.AND P6, PT, R4, 0x8, PT ;  /* 0x000000080400780c */ /* 0x000fc80003fc4270 */
[----:B------:R-:W-:-:S13]  /*5600*/  ISETP.GT.AND P6, PT, R3, 0x88, P6 ;  /* 0x000000880300780c */ /* 0x000fda00037c4270 */
[----:B------:R0:W-:Y:S01]  /*5610*/  @P6 STG.E desc[UR36][R6.64+0x20], R11 ;  /* 0x0000200b06006986 */ /* 0x0001e2000c101924 */
[----:B------:R-:W-:-:S04]  /*5620*/  ISETP.GT.AND P6, PT, R4, 0x9, PT ;  /* 0x000000090400780c */ /* 0x000fc80003fc4270 */
[----:B------:R-:W-:Y:S01]  /*5630*/  ISETP.GT.AND P6, PT, R3, 0x88, P6 ;  /* 0x000000880300780c */ /* 0x000fe200037c4270 */
[----:B0-----:R-:W-:-:S12]  /*5640*/  FMUL R11, R34, R88 ;  /* 0x00000058220b7220 */ /* 0x001fd80000400000 */
        /* <DEDUP_REMOVED lines=9> */
[----:B------:R-:W-:Y:S01]  /*56e0*/  @P6 IMAD.MOV.U32 R8, RZ, RZ, R12 ;  /* 0x000000ffff086224 */ /* 0x000fe200078e000c */
[----:B------:R-:W-:-:S05]  /*56f0*/  @P6 MOV R9, R13 ;  /* 0x0000000d00096202 */ /* 0x000fca0000000f00 */
        /* <DEDUP_REMOVED lines=32> */
[----:B------:R-:W-:-:S13]  /*5900*/  ISETP.GT.AND P6, PT, R3, 0x80, P6 ;  /* 0x000000800300780c */ /* 0x000fda00037c4270 */
[----:B0-----:R-:W-:Y:S01]  /*5910*/  @P6 IMAD.MOV.U32 R8, RZ, RZ, R12 ;  /* 0x000000ffff086224 */ /* 0x001fe200078e000c */
[----:B------:R-:W-:-:S05]  /*5920*/  @P6 MOV R9, R13 ;  /* 0x0000000d00096202 */ /* 0x000fca0000000f00 */
[----:B------:R0:W-:Y:S01]  /*5930*/  @P6 STG.E desc[UR36][R8.64+0x84], R41 ;  /* 0x0000842908006986 */ /* 0x0001e2000c101924 */
[----:B------:R-:W-:-:S04]  /*5940*/  ISETP.GT.AND P6, PT, R4, 0x20, PT ;  /* 0x000000200400780c */ /* 0x000fc80003fc4270 */
[----:B------:R-:W-:Y:S01]  /*5950*/  ISETP.GT.AND P6, PT, R3, 0x88, P6 ;  /* 0x000000880300780c */ /* 0x000fe200037c4270 */
[----:B0-----:R-:W-:-:S12]  /*5960*/  FMUL R9, R46, R88 ;  /* 0x000000582e097220 */ /* 0x001fd80000400000 */
[----:B------:R0:W-:Y:S01]  /*5970*/  @P6 STG.E desc[UR36][R6.64+0x80], R11 ;  /* 0x0000800b06006986 */ /* 0x0001e2000c101924 */
[----:B------:R-:W-:-:S04]  /*5980*/  ISETP.GT.AND P6, PT, R4, 0x21, PT ;  /* 0x000000210400780c */ /* 0x000fc80003fc4270 */
[----:B------:R-:W-:Y:S01]  /*5990*/  ISETP.GT.AND P6, PT, R3, 0x88, P6 ;  /* 0x000000880300780c */ /* 0x000fe200037c4270 */
[----:B0-----:R-:W-:-:S12]  /*59a0*/  FMUL R11, R48, R88 ;  /* 0x00000058300b7220 */ /* 0x001fd80000400000 */
[----:B------:R-:W-:Y:S02]  /*59b0*/  @P6 IMAD.MOV.U32 R4, RZ, RZ, R6 ;  /* 0x000000ffff046224 */ /* 0x000fe400078e0006 */
[----:B------:R-:W-:-:S05]  /*59c0*/  @P6 IMAD.MOV.U32 R5, RZ, RZ, R7 ;  /* 0x000000ffff056224 */ /* 0x000fca00078e0007 */
[----:B------:R0:W-:Y:S01]  /*59d0*/  @P6 STG.E desc[UR36][R4.64+0x84], R43 ;  /* 0x0000842b04006986 */ /* 0x0001e2000c101924 */
[C---:B------:R-:W-:Y:S02]  /*59e0*/  ISETP.GT.AND P6, PT, R3.reuse, 0x80, P5 ;  /* 0x000000800300780c */ /* 0x040fe40002fc4270 */
[----:B------:R-:W-:-:S11]  /*59f0*/  ISETP.GT.AND P5, PT, R3, 0x88, P5 ;  /* 0x000000880300780c */ /* 0x000fd60002fa4270 */
[----:B0-----:R-:W-:Y:S02]  /*5a00*/  @P6 IMAD.MOV.U32 R4, RZ, RZ, R12 ;  /* 0x000000ffff046224 */ /* 0x001fe400078e000c */
[----:B------:R-:W-:-:S05]  /*5a10*/  @P6 IMAD.MOV.U32 R5, RZ, RZ, R13 ;  /* 0x000000ffff056224 */ /* 0x000fca00078e000d */
[----:B------:R0:W-:Y:S01]  /*5a20*/  @P6 STG.E desc[UR36][R4.64+0xa0], R15 ;  /* 0x0000a00f04006986 */ /* 0x0001e2000c101924 */
[C---:B------:R-:W-:Y:S02]  /*5a30*/  ISETP.GT.AND P6, PT, R3.reuse, 0x80, P3 ;  /* 0x000000800300780c */ /* 0x040fe40001fc4270 */
[----:B------:R-:W-:-:S11]  /*5a40*/  ISETP.GT.AND P3, PT, R3, 0x88, P3 ;  /* 0x000000880300780c */ /* 0x000fd60001f64270 */
[----:B0-----:R-:W-:Y:S02]  /*5a50*/  @P6 IMAD.MOV.U32 R4, RZ, RZ, R12 ;  /* 0x000000ffff046224 */ /* 0x001fe400078e000c */
[----:B------:R-:W-:-:S05]  /*5a60*/  @P6 IMAD.MOV.U32 R5, RZ, RZ, R13 ;  /* 0x000000ffff056224 */ /* 0x000fca00078e000d */
[----:B------:R0:W-:Y:S02]  /*5a70*/  @P6 STG.E desc[UR36][R4.64+0xa4], R45 ;  /* 0x0000a42d04006986 */ /* 0x0001e4000c101924 */
[----:B0-----:R-:W-:Y:S01]  /*5a80*/  @P5 IMAD.MOV.U32 R4, RZ, RZ, R6 ;  /* 0x000000ffff045224 */ /* 0x001fe200078e0006 */
[----:B------:R-:W-:-:S05]  /*5a90*/  @P5 MOV R5, R7 ;  /* 0x0000000700055202 */ /* 0x000fca0000000f00 */
[----:B------:R0:W-:Y:S01]  /*5aa0*/  @P5 STG.E desc[UR36][R4.64+0xa0], R9 ;  /* 0x0000a00904005986 */ /* 0x0001e2000c101924 */
[C---:B------:R-:W-:Y:S02]  /*5ab0*/  ISETP.GT.AND P5, PT, R3.reuse, 0x80, P4 ;  /* 0x000000800300780c */ /* 0x040fe400027a4270 */
[----:B------:R-:W-:Y:S01]  /*5ac0*/  ISETP.GT.AND P4, PT, R3, 0x88, P4 ;  /* 0x000000880300780c */ /* 0x000fe20002784270 */
[----:B0-----:R-:W-:Y:S02]  /*5ad0*/  @P3 IMAD.MOV.U32 R4, RZ, RZ, R6 ;  /* 0x000000ffff043224 */ /* 0x001fe400078e0006 */
[----:B------:R-:W-:Y:S01]  /*5ae0*/  FMUL R9, R52, R88 ;  /* 0x0000005834097220 */ /* 0x000fe20000400000 */
[----:B------:R-:W-:-:S05]  /*5af0*/  @P3 IMAD.MOV.U32 R5, RZ, RZ, R7 ;  /* 0x000000ffff053224 */ /* 0x000fca00078e0007 */
[----:B------:R0:W-:Y:S01]  /*5b00*/  @P3 STG.E desc[UR36][R4.64+0xa4], R47 ;  /* 0x0000a42f04003986 */ /* 0x0001e2000c101924 */
[C---:B------:R-:W-:Y:S02]  /*5b10*/  ISETP.GT.AND P3, PT, R3.reuse, 0x80, P0 ;  /* 0x000000800300780c */ /* 0x040fe40000764270 */
[----:B------:R-:W-:Y:S01]  /*5b20*/  ISETP.GT.AND P0, PT, R3, 0x88, P0 ;  /* 0x000000880300780c */ /* 0x000fe20000704270 */
[----:B0-----:R-:W-:Y:S02]  /*5b30*/  @P5 IMAD.MOV.U32 R4, RZ, RZ, R12 ;  /* 0x000000ffff045224 */ /* 0x001fe400078e000c */
[----:B------:R-:W-:-:S05]  /*5b40*/  @P5 IMAD.MOV.U32 R5, RZ, RZ, R13 ;  /* 0x000000ffff055224 */ /* 0x000fca00078e000d */
        /* <DEDUP_REMOVED lines=9> */
[----:B------:R-:W-:Y:S01]  /*5be0*/  FMUL R3, R50, R88 ;  /* 0x0000005832037220 */ /* 0x000fe20000400000 */
[----:B0-----:R-:W-:Y:S01]  /*5bf0*/  @P4 IMAD.MOV.U32 R4, RZ, RZ, R6 ;  /* 0x000000ffff044224 */ /* 0x001fe200078e0006 */
[----:B------:R-:W-:-:S05]  /*5c00*/  @P4 MOV R5, R7 ;  /* 0x0000000700054202 */ /* 0x000fca0000000f00 */
[----:B------:R0:W-:Y:S02]  /*5c10*/  @P4 STG.E desc[UR36][R4.64+0xc0], R3 ;  /* 0x0000c00304004986 */ /* 0x0001e4000c101924 */
[----:B0-----:R-:W-:Y:S02]  /*5c20*/  @P0 IMAD.MOV.U32 R4, RZ, RZ, R6 ;  /* 0x000000ffff040224 */ /* 0x001fe400078e0006 */
[----:B------:R-:W-:-:S05]  /*5c30*/  @P0 IMAD.MOV.U32 R5, RZ, RZ, R7 ;  /* 0x000000ffff050224 */ /* 0x000fca00078e0007 */
[----:B------:R0:W-:Y:S02]  /*5c40*/  @P0 STG.E desc[UR36][R4.64+0xc4], R51 ;  /* 0x0000c43304000986 */ /* 0x0001e4000c101924 */
[----:B0-----:R-:W-:Y:S02]  /*5c50*/  @P5 IMAD.MOV.U32 R4, RZ, RZ, R12 ;  /* 0x000000ffff045224 */ /* 0x001fe400078e000c */
[----:B------:R-:W-:-:S05]  /*5c60*/  @P5 IMAD.MOV.U32 R5, RZ, RZ, R13 ;  /* 0x000000ffff055224 */ /* 0x000fca00078e000d */
[----:B------:R0:W-:Y:S04]  /*5c70*/  @P5 STG.E desc[UR36][R4.64+0xe0], R9 ;  /* 0x0000e00904005986 */ /* 0x0001e8000c101924 */
[----:B------:R1:W-:Y:S01]  /*5c80*/  @P3 STG.E desc[UR36][R12.64+0xe4], R53 ;  /* 0x0000e4350c003986 */ /* 0x0003e2000c101924 */
[----:B0-----:R-:W-:Y:S02]  /*5c90*/  @P2 IMAD.MOV.U32 R4, RZ, RZ, R6 ;  /* 0x000000ffff042224 */ /* 0x001fe400078e0006 */
[----:B------:R-:W-:-:S05]  /*5ca0*/  @P2 IMAD.MOV.U32 R5, RZ, RZ, R7 ;  /* 0x000000ffff052224 */ /* 0x000fca00078e0007 */
[----:B------:R1:W-:Y:S04]  /*5cb0*/  @P2 STG.E desc[UR36][R4.64+0xe0], R11 ;  /* 0x0000e00b04002986 */ /* 0x0003e8000c101924 */
[----:B------:R1:W-:Y:S02]  /*5cc0*/  @P1 STG.E desc[UR36][R6.64+0xe4], R55 ;  /* 0x0000e43706001986 */ /* 0x0003e4000c101924 */
.L_x_152:
[----:B------:R-:W-:Y:S05]  /*5cd0*/  BSYNC B0 ;  /* 0x0000000000007941 */ /* 0x000fea0003800000 */
.L_x_28:
[----:B------:R-:W-:Y:S01]  /*5ce0*/  ULDC UR4, c[0x0][0xc] ;  /* 0x0000030000047ab9 */ /* 0x000fe20000000800 */
[----:B------:R-:W-:Y:S01]  /*5cf0*/  ULDC UR5, c[0x0][0x10] ;  /* 0x0000040000057ab9 */ /* 0x000fe20000000800 */
[----:B------:R-:W2:Y:S01]  /*5d00*/  LDC R3, c[0x0][0x14] ;  /* 0x00000500ff037b82 */ /* 0x000ea20000000800 */
[----:B------:R-:W-:Y:S01]  /*5d10*/  UIMAD.WIDE.U32 UR4, UR4, UR5, URZ ;  /* 0x00000005040472a5 */ /* 0x000fe2000f8e003f */
[----:B------:R-:W-:Y:S01]  /*5d20*/  MOV R90, 0xffffffff ;  /* 0xffffffff005a7802 */ /* 0x000fe20000000f00 */
[----:B------:R-:W-:-:S04]  /*5d30*/  IMAD.MOV.U32 R23, RZ, RZ, -0x1 ;  /* 0xffffffffff177424 */ /* 0x000fc800078e00ff */
[----:B--2---:R-:W-:-:S04]  /*5d40*/  IMAD.WIDE.U32 R16, R3, UR4, R16 ;  /* 0x0000000403107c25 */ /* 0x004fc8000f8e0010 */
[----:B------:R-:W-:Y:S01]  /*5d50*/  IMAD R3, R3, UR5, RZ ;  /* 0x0000000503037c24 */ /* 0x000fe2000f8e02ff */
[----:B------:R-:W-:Y:S02]  /*5d60*/  ULDC.64 UR4, c[0x0][0x650] ;  /* 0x0001940000047ab9 */ /* 0x000fe40000000a00 */
[----:B------:R-:W-:Y:S01]  /*5d70*/  ISETP.GE.U32.AND P0, PT, R16, UR4, PT ;  /* 0x0000000410007c0c */ /* 0x000fe2000bf06070 */
[--C-:B------:R-:W-:Y:S01]  /*5d80*/  IMAD.IADD R17, R17, 0x1, R3.reuse ;  /* 0x0000000111117824 */ /* 0x100fe200078e0203 */
[----:B------:R-:W-:-:S04]  /*5d90*/  PRMT R3, RZ, 0x7610, R3 ;  /* 0x00007610ff037816 */ /* 0x000fc80000000003 */
[----:B------:R-:W-:-:S13]  /*5da0*/  ISETP.GE.U32.AND.EX P0, PT, R17, UR5, PT, P0 ;  /* 0x0000000511007c0c */ /* 0x000fda000bf06100 */
[----:B------:R-:W-:Y:S05]  /*5db0*/  @P0 BRA `(.L_x_153) ;  /* 0x0000000400640947 */ /* 0x000fea0003800000 */
[----:B-1-3--:R-:W1:Y:S01]  /*5dc0*/  S2R R12, SR_CTAID.X ;  /* 0x00000000000c7919 */ /* 0x00ae620000002500 */
[----:B------:R-:W2:Y:S01]  /*5dd0*/  LDC.64 R10, c[0x0][0x628] ;  /* 0x00018a00ff0a7b82 */ /* 0x000ea20000000a00 */
[----:B------:R-:W-:Y:S01]  /*5de0*/  ULDC UR4, c[0x0][0x150] ;  /* 0x0000540000047ab9 */ /* 0x000fe20000000800 */
[----:B------:R-:W-:Y:S01]  /*5df0*/  IMAD.MOV.U32 R8, RZ, RZ, R16 ;  /* 0x000000ffff087224 */ /* 0x000fe200078e0010 */
[----:B------:R-:W3:Y:S01]  /*5e00*/  S2R R24, SR_CTAID.Y ;  /* 0x0000000000187919 */ /* 0x000ee20000002600 */
[----:B0-----:R-:W-:-:S04]  /*5e10*/  IMAD.MOV.U32 R9, RZ, RZ, R17 ;  /* 0x000000ffff097224 */ /* 0x001fc800078e0011 */
[----:B------:R-:W0:Y:S08]  /*5e20*/  LDC R21, c[0x0][0x144] ;  /* 0x00005100ff157b82 */ /* 0x000e300000000800 */
[----:B------:R-:W0:Y:S08]  /*5e30*/  LDC R0, c[0x0][0x630] ;  /* 0x00018c00ff007b82 */ /* 0x000e300000000800 */
[----:B------:R-:W0:Y:S01]  /*5e40*/  LDC.64 R14, c[0x0][0x620] ;  /* 0x00018800ff0e7b82 */ /* 0x000e220000000a00 */
[----:B--2---:R-:W-:-:S04]  /*5e50*/  ISETP.NE.U32.AND P0, PT, R10, RZ, PT ;  /* 0x000000ff0a00720c */ /* 0x004fc80003f05070 */
[----:B------:R-:W-:Y:S02]  /*5e60*/  ISETP.NE.AND.EX P0, PT, R11, RZ, PT, P0 ;  /* 0x000000ff0b00720c */ /* 0x000fe40003f05300 */
[----:B-1----:R-:W-:-:S05]  /*5e70*/  I2FP.F32.U32 R3, R12 ;  /* 0x0000000c00037245 */ /* 0x002fca0000201000 */
[----:B------:R-:W-:-:S04]  /*5e80*/  FMUL R3, R3, UR4 ;  /* 0x0000000403037c20 */ /* 0x000fc80008400000 */
[----:B------:R1:W2:Y:S02]  /*5e90*/  F2I.U32.TRUNC.NTZ R20, R3 ;  /* 0x0000000300147305 */ /* 0x0002a4000020f000 */
[----:B---3--:R-:W-:Y:S05]  /*5ea0*/  @!P0 BRA `(.L_x_154) ;  /* 0x0000000000288947 */ /* 0x008fea0003800000 */
[----:B-1----:R-:W1:Y:S02]  /*5eb0*/  LDC R3, c[0x0][0x634] ;  /* 0x00018d00ff037b82 */ /* 0x002e640000000800 */
[----:B-1----:R-:W-:-:S05]  /*5ec0*/  IADD3 R3, P0, R16, R3, RZ ;  /* 0x0000000310037210 */ /* 0x002fca0007f1e0ff */
        /* <DEDUP_REMOVED lines=8> */
.L_x_154:
[----:B------:R-:W3:Y:S01]  /*5f50*/  LDC.64 R28, c[0x0][0x640] ;  /* 0x00019000ff1c7b82 */ /* 0x000ee20000000a00 */
[-CC-:B0-----:R-:W-:Y:S01]  /*5f60*/  SHF.R.U64 R23, R8, R0.reuse, R9.reuse ;  /* 0x0000000008177219 */ /* 0x181fe20000001209 */
[----:B------:R-:W-:Y:S01]  /*5f70*/  ULDC UR4, c[0x0][0x154] ;  /* 0x0000550000047ab9 */ /* 0x000fe20000000800 */
[----:B------:R-:W-:Y:S01]  /*5f80*/  SHF.R.U32.HI R0, RZ, R0, R9 ;  /* 0x00000000ff007219 */ /* 0x000fe20000011609 */
[----:B------:R-:W-:Y:S01]  /*5f90*/  IMAD.MOV.U32 R7, RZ, RZ, 0x1 ;  /* 0x00000001ff077424 */ /* 0x000fe200078e00ff */
[----:B-1----:R-:W-:Y:S02]  /*5fa0*/  IADD3 R3, P0, RZ, -R23, RZ ;  /* 0x80000017ff037210 */ /* 0x002fe40007f1e0ff */
[----:B--2---:R-:W-:Y:S01]  /*5fb0*/  IADD3 R20, -R20, RZ, RZ ;  /* 0x000000ff14147210 */ /* 0x004fe20007ffe1ff */
[----:B------:R-:W0:Y:S02]  /*5fc0*/  LDC R6, c[0x0][0x618] ;  /* 0x00018600ff067b82 */ /* 0x000e240000000800 */
[----:B------:R-:W-:-:S02]  /*5fd0*/  IMAD.X R5, RZ, RZ, ~R0, P0 ;  /* 0x000000ffff057224 */ /* 0x000fc400000e0e00 */
[----:B------:R-:W-:Y:S02]  /*5fe0*/  IMAD R21, R21, R20, R12 ;  /* 0x0000001415157224 */ /* 0x000fe400078e020c */
[-C--:B------:R-:W-:Y:S02]  /*5ff0*/  IMAD R0, R5, R14.reuse, RZ ;  /* 0x0000000e05007224 */ /* 0x080fe400078e02ff */
[----:B------:R-:W1:Y:S01]  /*6000*/  LDC R8, c[0x0][0x608] ;  /* 0x00018200ff087b82 */ /* 0x000e620000000800 */
[----:B------:R-:W-:-:S04]  /*6010*/  IMAD.WIDE.U32 R4, R3, R14, R16 ;  /* 0x0000000e03047225 */ /* 0x000fc800078e0010 */
[----:B------:R-:W-:Y:S01]  /*6020*/  IMAD R3, R3, R15, R0 ;  /* 0x0000000f03037224 */ /* 0x000fe200078e0200 */
[----:B------:R-:W-:Y:S02]  /*6030*/  I2FP.F32.U32 R0, R24 ;  /* 0x0000001800007245 */ /* 0x000fe40000201000 */
[----:B------:R-:W2:Y:S01]  /*6040*/  LDC R26, c[0x0][0x658] ;  /* 0x00019600ff1a7b82 */ /* 0x000ea20000000800 */
[----:B------:R-:W-:Y:S01]  /*6050*/  IMAD.IADD R3, R5, 0x1, R3 ;  /* 0x0000000105037824 */ /* 0x000fe200078e0203 */
[----:B---3--:R-:W-:Y:S01]  /*6060*/  ISETP.NE.U32.AND P0, PT, R28, RZ, PT ;  /* 0x000000ff1c00720c */ /* 0x008fe20003f05070 */
[----:B------:R-:W-:Y:S01]  /*6070*/  FMUL R0, R0, UR4 ;  /* 0x0000000400007c20 */ /* 0x000fe20008400000 */
[----:B------:R-:W-:Y:S02]  /*6080*/  IMAD.MOV.U32 R5, RZ, RZ, -0x1 ;  /* 0xffffffffff057424 */ /* 0x000fe400078e00ff */
[----:B------:R-:W-:Y:S01]  /*6090*/  ISETP.NE.AND.EX P0, PT, R29, RZ, PT, P0 ;  /* 0x000000ff1d00720c */ /* 0x000fe20003f05300 */
[----:B------:R3:W2:Y:S01]  /*60a0*/  F2I.U32.TRUNC.NTZ R13, R0 ;  /* 0x00000000000d7305 */ /* 0x0006a2000020f000 */
[----:B------:R-:W3:Y:S01]  /*60b0*/  LDC R15, c[0x0][0x148] ;  /* 0x00005200ff0f7b82 */ /* 0x000ee20000000800 */
[----:B0-----:R-:W-:-:S02]  /*60c0*/  SHF.R.U64 R12, R4, R6, R3 ;  /* 0x00000006040c7219 */ /* 0x001fc40000001203 */
[----:B------:R-:W-:-:S05]  /*60d0*/  SHF.R.U32.HI R3, RZ, R6, R3 ;  /* 0x00000006ff037219 */ /* 0x000fca0000011603 */
[----:B------:R-:W0:Y:S01]  /*60e0*/  LDC R20, c[0x0][0x600] ;  /* 0x00018000ff147b82 */ /* 0x000e220000000800 */
[-CC-:B-1----:R-:W-:Y:S02]  /*60f0*/  SHF.R.U64 R10, R12, R8.reuse, R3.reuse ;  /* 0x000000080c0a7219 */ /* 0x182fe40000001203 */
[----:B------:R-:W-:-:S05]  /*6100*/  SHF.R.U32.HI R3, RZ, R8, R3 ;  /* 0x00000008ff037219 */ /* 0x000fca0000011603 */
[----:B------:R-:W1:Y:S01]  /*6110*/  LDC R27, c[0x0][0x648] ;  /* 0x00019200ff1b7b82 */ /* 0x000e620000000800 */
[-C--:B--2---:R-:W-:Y:S02]  /*6120*/  SHF.L.U32 R4, R5, R26.reuse, RZ ;  /* 0x0000001a05047219 */ /* 0x084fe400000006ff */
[-CC-:B------:R-:W-:Y:S02]  /*6130*/  SHF.R.U64 R14, R10, R26.reuse, R3.reuse ;  /* 0x0000001a0a0e7219 */ /* 0x180fe40000001203 */
[----:B------:R-:W-:Y:S02]  /*6140*/  SHF.R.U32.HI R5, RZ, R26, R3 ;  /* 0x0000001aff057219 */ /* 0x000fe40000011603 */
[----:B------:R-:W-:Y:S01]  /*6150*/  LOP3.LUT R25, RZ, R4, RZ, 0x33, !PT ;  /* 0x00000004ff197212 */ /* 0x000fe200078e33ff */
[----:B------:R-:W2:Y:S01]  /*6160*/  LDC R30, c[0x0][0x638] ;  /* 0x00018e00ff1e7b82 */ /* 0x000ea20000000800 */
[----:B------:R-:W-:Y:S01]  /*6170*/  SHF.L.U32 R26, R7, R26, RZ ;  /* 0x0000001a071a7219 */ /* 0x000fe200000006ff */
[----:B------:R-:W-:-:S06]  /*6180*/  IMAD.MOV.U32 R4, RZ, RZ, R14 ;  /* 0x000000ffff047224 */ /* 0x000fcc00078e000e */
[----:B------:R-:W0:Y:S01]  /*6190*/  LDC R31, c[0x0][0x610] ;  /* 0x00018400ff1f7b82 */ /* 0x000e220000000800 */
[----:B------:R-:W-:Y:S05]  /*61a0*/  @!P0 BRA `(.L_x_155) ;  /* 0x0000000000288947 */ /* 0x000fea0003800000 */
[----:B------:R-:W4:Y:S02]  /*61b0*/  LDC R3, c[0x0][0x64c] ;  /* 0x00019300ff037b82 */ /* 0x000f240000000800 */
[----:B----4-:R-:W-:-:S05]  /*61c0*/  IADD3 R3, P0, R14, R3, RZ ;  /* 0x000000030e037210 */ /* 0x010fca0007f1e0ff */
        /* <DEDUP_REMOVED lines=8> */
.L_x_155:
[----:B------:R-:W-:Y:S01]  /*6250*/  ISETP.NE.AND P0, PT, R2, 0x1, PT ;  /* 0x000000010200780c */ /* 0x000fe20003f05270 */
[----:B0-----:R-:W-:Y:S01]  /*6260*/  VIADD R7, R20, 0xffffffff ;  /* 0xffffffff14077836 */ /* 0x001fe20000000000 */
[----:B-1-3--:R-:W-:Y:S01]  /*6270*/  SHF.R.U64 R0, R4, R27, R5 ;  /* 0x0000001b04007219 */ /* 0x00afe20000001205 */
[----:B------:R-:W-:Y:S01]  /*6280*/  IMAD.MOV.U32 R4, RZ, RZ, 0x1 ;  /* 0x00000001ff047424 */ /* 0x000fe200078e00ff */
[----:B------:R-:W-:Y:S02]  /*6290*/  IADD3 R13, -R13, RZ, RZ ;  /* 0x000000ff0d0d7210 */ /* 0x000fe40007ffe1ff */
[----:B------:R-:W-:Y:S01]  /*62a0*/  LOP3.LUT R5, R10, R25, RZ, 0xc0, !PT ;  /* 0x000000190a057212 */ /* 0x000fe200078ec0ff */
[----:B------:R-:W-:Y:S01]  /*62b0*/  IMAD.MOV R3, RZ, RZ, -R0 ;  /* 0x000000ffff037224 */ /* 0x000fe200078e0a00 */
[----:B------:R-:W-:-:S03]  /*62c0*/  LOP3.LUT R12, R12, R7, RZ, 0xc0, !PT ;  /* 0x000000070c0c7212 */ /* 0x000fc600078ec0ff */
[----:B------:R-:W-:Y:S02]  /*62d0*/  IMAD R0, R26, R0, R5 ;  /* 0x000000001a007224 */ /* 0x000fe400078e0205 */
[----:B------:R-:W-:Y:S02]  /*62e0*/  @P0 IMAD R21, R15, R13, R24 ;  /* 0x0000000d0f150224 */ /* 0x000fe400078e0218 */
[----:B--2---:R-:W-:Y:S02]  /*62f0*/  IMAD R3, R3, R30, R14 ;  /* 0x0000001e03037224 */ /* 0x004fe400078e020e */
[----:B------:R-:W-:Y:S02]  /*6300*/  IMAD R0, R0, R31, R21 ;  /* 0x0000001f00007224 */ /* 0x000fe400078e0215 */
[----:B------:R-:W-:Y:S01]  /*6310*/  IMAD R5, R3, R20, R12 ;  /* 0x0000001403057224 */ /* 0x000fe200078e020c */
[----:B------:R-:W-:-:S04]  /*6320*/  PRMT R3, R4, 0x7610, R3 ;  /* 0x0000761004037816 */ /* 0x000fc80000000003 */
[----:B------:R-:W-:Y:S02]  /*6330*/  SEL R90, R5, R0, !P0 ;  /* 0x00000000055a7207 */ /* 0x000fe40004000000 */
[----:B------:R-:W-:-:S07]  /*6340*/  SEL R0, R0, R5, !P0 ;  /* 0x0000000500007207 */ /* 0x000fce0004000000 */
.L_x_153:
[----:B------:R-:W-:Y:S01]  /*6350*/  LOP3.LUT P0, RZ, R3, 0xff, RZ, 0xc0, !PT ;  /* 0x000000ff03ff7812 */ /* 0x000fe2000780c0ff */
[----:B------:R-:W-:-:S12]  /*6360*/  IMAD.MOV.U32 R92, RZ, RZ, R0 ;  /* 0x000000ffff5c7224 */ /* 0x000fd800078e0000 */
[----:B------:R-:W-:Y:S05]  /*6370*/  @P0 BRA `(.L_x_156) ;  /* 0xffffffa800f80947 */ /* 0x000fea000383ffff */
[----:B------:R-:W-:Y:S05]  /*6380*/  EXIT ;  /* 0x000000000000794d */ /* 0x000fea0003800000 */
.L_x_3:
[----:B0-----:R-:W-:Y:S01]  /*6390*/  ULDC.64 UR4, c[0x0][0x650] ;  /* 0x0001940000047ab9 */ /* 0x001fe20000000a00 */
        /* <DEDUP_REMOVED lines=8> */
[----:B------:R-:W-:Y:S01]  /*6420*/  MOV R10, R16 ;  /* 0x00000010000a7202 */ /* 0x000fe20000000f00 */
[----:B------:R-:W-:-:S06]  /*6430*/  IMAD.MOV.U32 R11, RZ, RZ, R17 ;  /* 0x000000ffff0b7224 */ /* 0x000fcc00078e0011 */
        /* <DEDUP_REMOVED lines=15> */
.L_x_158:
[--C-:B------:R-:W-:Y:S01]  /*6530*/  SHF.R.U64 R12, R10, R14, R11.reuse ;  /* 0x0000000e0a0c7219 */ /* 0x100fe2000000120b */
[----:B------:R-:W0:Y:S01]  /*6540*/  LDC R22, c[0x0][0x618] ;  /* 0x00018600ff167b82 */ /* 0x000e220000000800 */
[----:B------:R-:W-:Y:S01]  /*6550*/  I2FP.F32.U32 R6, R4 ;  /* 0x0000000400067245 */ /* 0x000fe20000201000 */
[----:B------:R-:W-:Y:S01]  /*6560*/  ULDC UR4, c[0x0][0x150] ;  /* 0x0000540000047ab9 */ /* 0x000fe20000000800 */
[----:B------:R-:W-:Y:S02]  /*6570*/  SHF.R.U32.HI R5, RZ, R14, R11 ;  /* 0x0000000eff057219 */ /* 0x000fe4000001160b */
[----:B------:R-:W-:Y:S01]  /*6580*/  IADD3 R9, P0, RZ, -R12, RZ ;  /* 0x8000000cff097210 */ /* 0x000fe20007f1e0ff */
[----:B------:R-:W-:Y:S01]  /*6590*/  FMUL R11, R6, UR4 ;  /* 0x00000004060b7c20 */ /* 0x000fe20008400000 */
[----:B------:R-:W-:Y:S01]  /*65a0*/  ULDC UR4, c[0x0][0x154] ;  /* 0x0000550000047ab9 */ /* 0x000fe20000000800 */
[----:B------:R-:W1:Y:S02]  /*65b0*/  LDC.64 R24, c[0x0][0x640] ;  /* 0x00019000ff187b82 */ /* 0x000e640000000a00 */
[----:B------:R-:W-:-:S02]  /*65c0*/  IMAD.X R5, RZ, RZ, ~R5, P0 ;  /* 0x000000ffff057224 */ /* 0x000fc400000e0e05 */
[----:B------:R-:W2:Y:S01]  /*65d0*/  F2I.U32.TRUNC.NTZ R11, R11 ;  /* 0x0000000b000b7305 */ /* 0x000ea2000020f000 */
[----:B------:R-:W-:-:S03]  /*65e0*/  IMAD.WIDE.U32 R6, R9, R20, R16 ;  /* 0x0000001409067225 */ /* 0x000fc600078e0010 */
[----:B------:R-:W3:Y:S01]  /*65f0*/  LDC R13, c[0x0][0x144] ;  /* 0x00005100ff0d7b82 */ /* 0x000ee20000000800 */
[----:B------:R-:W-:-:S04]  /*6600*/  IMAD R8, R5, R20, RZ ;  /* 0x0000001405087224 */ /* 0x000fc800078e02ff */
[----:B------:R-:W-:Y:S01]  /*6610*/  IMAD R5, R9, R21, R8 ;  /* 0x0000001509057224 */ /* 0x000fe200078e0208 */
[----:B------:R-:W-:Y:S02]  /*6620*/  MOV R8, 0xffffffff ;  /* 0xffffffff00087802 */ /* 0x000fe40000000f00 */
[----:B------:R-:W4:Y:S01]  /*6630*/  LDC R14, c[0x0][0x608] ;  /* 0x00018200ff0e7b82 */ /* 0x000f220000000800 */
[----:B------:R-:W-:Y:S01]  /*6640*/  IMAD.IADD R5, R7, 0x1, R5 ;  /* 0x0000000107057824 */ /* 0x000fe200078e0205 */
[----:B------:R-:W-:-:S04]  /*6650*/  I2FP.F32.U32 R7, R3 ;  /* 0x0000000300077245 */ /* 0x000fc80000201000 */
[-C--:B0-----:R-:W-:Y:S01]  /*6660*/  SHF.R.U64 R10, R6, R22.reuse, R5 ;  /* 0x00000016060a7219 */ /* 0x081fe20000001205 */
[----:B--2---:R-:W-:Y:S01]  /*6670*/  IMAD.MOV R6, RZ, RZ, -R11 ;  /* 0x000000ffff067224 */ /* 0x004fe200078e0a0b */
[----:B------:R-:W0:Y:S01]  /*6680*/  LDC R9, c[0x0][0x658] ;  /* 0x00019600ff097b82 */ /* 0x000e220000000800 */
[----:B-1----:R-:W-:Y:S01]  /*6690*/  ISETP.NE.U32.AND P0, PT, R24, RZ, PT ;  /* 0x000000ff1800720c */ /* 0x002fe20003f05070 */
[----:B------:R-:W-:Y:S01]  /*66a0*/  FMUL R7, R7, UR4 ;  /* 0x0000000407077c20 */ /* 0x000fe20008400000 */
[----:B------:R-:W-:Y:S02]  /*66b0*/  SHF.R.U32.HI R5, RZ, R22, R5 ;  /* 0x00000016ff057219 */ /* 0x000fe40000011605 */
[----:B------:R-:W-:-:S03]  /*66c0*/  ISETP.NE.AND.EX P0, PT, R25, RZ, PT, P0 ;  /* 0x000000ff1900720c */ /* 0x000fc60003f05300 */
[----:B------:R-:W1:Y:S01]  /*66d0*/  LDC R20, c[0x0][0x148] ;  /* 0x00005200ff147b82 */ /* 0x000e620000000800 */
[----:B---3--:R-:W-:Y:S02]  /*66e0*/  IMAD R23, R13, R6, R4 ;  /* 0x000000060d177224 */ /* 0x008fe400078e0204 */
[----:B------:R-:W-:-:S05]  /*66f0*/  IMAD.MOV.U32 R6, RZ, RZ, 0x1 ;  /* 0x00000001ff067424 */ /* 0x000fca00078e00ff */
[----:B------:R-:W2:Y:S01]  /*6700*/  LDC R21, c[0x0][0x600] ;  /* 0x00018000ff157b82 */ /* 0x000ea20000000800 */
[-CC-:B----4-:R-:W-:Y:S02]  /*6710*/  SHF.R.U64 R13, R10, R14.reuse, R5.reuse ;  /* 0x0000000e0a0d7219 */ /* 0x190fe40000001205 */
[----:B------:R-:W-:Y:S02]  /*6720*/  SHF.R.U32.HI R4, RZ, R14, R5 ;  /* 0x0000000eff047219 */ /* 0x000fe40000011605 */
[----:B------:R3:W4:Y:S03]  /*6730*/  F2I.U32.TRUNC.NTZ R14, R7 ;  /* 0x00000007000e7305 */ /* 0x000726000020f000 */
[----:B------:R-:W1:Y:S01]  /*6740*/  LDC R26, c[0x0][0x648] ;  /* 0x00019200ff1a7b82 */ /* 0x000e620000000800 */
[-C--:B0-----:R-:W-:Y:S02]  /*6750*/  SHF.R.U64 R15, R13, R9.reuse, R4 ;  /* 0x000000090d0f7219 */ /* 0x081fe40000001204 */
[----:B------:R-:W-:-:S02]  /*6760*/  SHF.L.U32 R8, R8, R9, RZ ;  /* 0x0000000908087219 */ /* 0x000fc400000006ff */
[-C--:B------:R-:W-:Y:S01]  /*6770*/  SHF.R.U32.HI R5, RZ, R9.reuse, R4 ;  /* 0x00000009ff057219 */ /* 0x080fe20000011604 */
[----:B------:R-:W-:Y:S01]  /*6780*/  IMAD.MOV.U32 R4, RZ, RZ, R15 ;  /* 0x000000ffff047224 */ /* 0x000fe200078e000f */
[----:B------:R-:W-:Y:S01]  /*6790*/  SHF.L.U32 R22, R6, R9, RZ ;  /* 0x0000000906167219 */ /* 0x000fe200000006ff */
[----:B------:R-:W0:Y:S01]  /*67a0*/  LDC R27, c[0x0][0x638] ;  /* 0x00018e00ff1b7b82 */ /* 0x000e220000000800 */
[----:B------:R-:W-:-:S07]  /*67b0*/  LOP3.LUT R28, RZ, R8, RZ, 0x33, !PT ;  /* 0x00000008ff1c7212 */ /* 0x000fce00078e33ff */
        /* <DEDUP_REMOVED lines=12> */
.L_x_159:
[----:B------:R-:W-:Y:S01]  /*6880*/  ISETP.NE.AND P0, PT, R2, 0x1, PT ;  /* 0x000000010200780c */ /* 0x000fe20003f05270 */
[----:B--2---:R-:W-:Y:S01]  /*6890*/  VIADD R7, R21, 0xffffffff ;  /* 0xffffffff15077836 */ /* 0x004fe20000000000 */
[----:B-1----:R-:W-:Y:S01]  /*68a0*/  SHF.R.U64 R5, R4, R26, R5 ;  /* 0x0000001a04057219 */ /* 0x002fe20000001205 */
[----:B------:R-:W-:Y:S01]  /*68b0*/  IMAD.MOV R14, RZ, RZ, -R14 ;  /* 0x000000ffff0e7224 */ /* 0x000fe200078e0a0e */
[----:B------:R-:W-:Y:S01]  /*68c0*/  LOP3.LUT R4, R13, R28, RZ, 0xc0, !PT ;  /* 0x0000001c0d047212 */ /* 0x000fe200078ec0ff */
[----:B------:R-:W-:Y:S01]  /*68d0*/  IMAD.MOV.U32 R8, RZ, RZ, R12 ;  /* 0x000000ffff087224 */ /* 0x000fe200078e000c */
[----:B------:R-:W-:Y:S02]  /*68e0*/  IADD3 R6, -R5, RZ, RZ ;  /* 0x000000ff05067210 */ /* 0x000fe40007ffe1ff */
[----:B------:R-:W-:Y:S01]  /*68f0*/  LOP3.LUT R10, R10, R7, RZ, 0xc0, !PT ;  /* 0x000000070a0a7212 */ /* 0x000fe200078ec0ff */
[----:B------:R-:W-:-:S04]  /*6900*/  IMAD R4, R22, R5, R4 ;  /* 0x0000000516047224 */ /* 0x000fc800078e0204 */
[----:B------:R-:W-:Y:S02]  /*6910*/  @P0 IMAD R23, R20, R14, R3 ;  /* 0x0000000e14170224 */ /* 0x000fe400078e0203 */
[----:B0-----:R-:W-:Y:S02]  /*6920*/  IMAD R3, R6, R27, R15 ;  /* 0x0000001b06037224 */ /* 0x001fe400078e020f */
[----:B------:R-:W-:Y:S02]  /*6930*/  IMAD R7, R4, R29, R23 ;  /* 0x0000001d04077224 */ /* 0x000fe400078e0217 */
[----:B------:R-:W-:Y:S02]  /*6940*/  IMAD R4, R3, R21, R10 ;  /* 0x0000001503047224 */ /* 0x000fe400078e020a */
[----:B------:R-:W-:-:S03]  /*6950*/  IMAD.MOV.U32 R6, RZ, RZ, 0x1 ;  /* 0x00000001ff067424 */ /* 0x000fc600078e00ff */
[----:B------:R-:W-:Y:S02]  /*6960*/  SEL R9, R4, R7, !P0 ;  /* 0x0000000704097207 */ /* 0x000fe40004000000 */
[----:B------:R-:W-:-:S07]  /*6970*/  SEL R7, R7, R4, !P0 ;  /* 0x0000000407077207 */ /* 0x000fce0004000000 */
.L_x_157:
[----:B------:R-:W-:-:S08]  /*6980*/  NOP ;  /* 0x0000000000007918 */ /* 0x000fd00000000000 */
[----:B------:R-:W0:-:S00]  /*6990*/  USETMAXREG.DEALLOC.CTAPOOL 0x28 ;  /* 0x00000028000079c8 */ /* 0x000e0000080e0500 */
[----:B0-----:R-:W-:-:S13]  /*69a0*/  ISETP.NE.AND P0, PT, R0, RZ, PT ;  /* 0x000000ff0000720c */ /* 0x001fda0003f05270 */
[----:B------:R-:W-:Y:S05]  /*69b0*/  @P0 EXIT ;  /* 0x000000000000094d */ /* 0x000fea0003800000 */
[----:B------:R-:W-:Y:S01]  /*69c0*/  LOP3.LUT P0, RZ, R6, 0xff, RZ, 0xc0, !PT ;  /* 0x000000ff06ff7812 */ /* 0x000fe2000780c0ff */
[----:B------:R-:W-:Y:S02]  /*69d0*/  IMAD.MOV.U32 R0, RZ, RZ, 0x1 ;  /* 0x00000001ff007424 */ /* 0x000fe400078e00ff */
[----:B------:R-:W-:-:S10]  /*69e0*/  IMAD.MOV.U32 R12, RZ, RZ, RZ ;  /* 0x000000ffff0c7224 */ /* 0x000fd400078e00ff */
[----:B------:R-:W-:Y:S05]  /*69f0*/  @!P0 BRA `(.L_x_160) ;  /* 0x0000000c00308947 */ /* 0x000fea0003800000 */
[----:B------:R-:W0:Y:S01]  /*6a00*/  LDC R0, c[0x0][0x28c] ;  /* 0x0000a300ff007b82 */ /* 0x000e220000000800 */
[----:B------:R-:W-:Y:S01]  /*6a10*/  ULDC UR5, c[0x0][0x600] ;  /* 0x0001800000057ab9 */ /* 0x000fe20000000800 */
[----:B------:R-:W-:Y:S01]  /*6a20*/  ULDC UR4, c[0x0][0xc] ;  /* 0x0000030000047ab9 */ /* 0x000fe20000000800 */
[----:B------:R-:W-:Y:S01]  /*6a30*/  UIADD3 UR16, UR5, -0x1, URZ ;  /* 0xffffffff05107890 */ /* 0x000fe2000fffe03f */
[C---:B------:R-:W-:Y:S01]  /*6a40*/  LOP3.LUT P2, RZ, R18.reuse, 0x7f, RZ, 0xc0, !PT ;  /* 0x0000007f12ff7812 */ /* 0x040fe2000784c0ff */
[----:B------:R-:W-:Y:S01]  /*6a50*/  ULDC UR6, c[0x0][0x658] ;  /* 0x0001960000067ab9 */ /* 0x000fe20000000800 */
[----:B------:R-:W-:Y:S01]  /*6a60*/  ULDC UR5, c[0x0][0x10] ;  /* 0x0000040000057ab9 */ /* 0x000fe20000000800 */
[----:B------:R-:W-:Y:S01]  /*6a70*/  UMOV UR7, 0xffffffff ;  /* 0xffffffff00077882 */ /* 0x000fe20000000000 */
[----:B------:R-:W-:Y:S01]  /*6a80*/  UMOV UR8, 0x1 ;  /* 0x0000000100087882 */ /* 0x000fe20000000000 */
[----:B------:R-:W-:Y:S01]  /*6a90*/  UIMAD.WIDE.U32 UR4, UR4, UR5, URZ ;  /* 0x00000005040472a5 */ /* 0x000fe2000f8e003f */
[----:B------:R-:W-:Y:S01]  /*6aa0*/  LOP3.LUT P0, RZ, R18, 0x1f, RZ, 0xc0, !PT ;  /* 0x0000001f12ff7812 */ /* 0x000fe2000780c0ff */
[----:B------:R-:W-:Y:S01]  /*6ab0*/  USHF.L.U32 UR7, UR7, UR6, URZ ;  /* 0x0000000607077299 */ /* 0x000fe2000800063f */
[----:B------:R-:W-:Y:S01]  /*6ac0*/  BSSY B0, `(.L_x_160) ;  /* 0x00000bf000007945 */ /* 0x000fe20003800000 */
[----:B------:R-:W-:Y:S01]  /*6ad0*/  USHF.L.U32 UR18, UR8, UR6, URZ ;  /* 0x0000000608127299 */ /* 0x000fe2000800063f */
[----:B------:R-:W-:Y:S01]  /*6ae0*/  IMAD.MOV.U32 R13, RZ, RZ, 0x1 ;  /* 0x00000001ff0d7424 */ /* 0x000fe200078e00ff */
[----:B------:R-:W-:Y:S01]  /*6af0*/  LOP3.LUT R11, R19, 0x2, RZ, 0xfc, !PT ;  /* 0x00000002130b7812 */ /* 0x000fe200078efcff */
[----:B------:R-:W-:Y:S01]  /*6b00*/  ULDC UR6, c[0x0][0x14] ;  /* 0x0000050000067ab9 */ /* 0x000fe20000000800 */
[----:B------:R-:W-:Y:S01]  /*6b10*/  PLOP3.LUT P0, PT, P0, P2, PT, 0x8a, 0x0 ;  /* 0x000000000000781c */ /* 0x000fe20000705172 */
[----:B------:R-:W-:Y:S01]  /*6b20*/  UIMAD.WIDE.U32 UR20, UR4, UR6, URZ ;  /* 0x00000006041472a5 */ /* 0x000fe2000f8e003f */
[----:B------:R-:W-:Y:S01]  /*6b30*/  MOV R12, RZ ;  /* 0x000000ff000c7202 */ /* 0x000fe20000000f00 */
[----:B------:R-:W-:-:S02]  /*6b40*/  UIMAD UR13, UR5, UR6, URZ ;  /* 0x00000006050d72a4 */ /* 0x000fc4000f8e023f */
[----:B------:R-:W-:Y:S01]  /*6b50*/  ULOP3.LUT UR17, URZ, UR7, URZ, 0x33, !UPT ;  /* 0x000000073f117292 */ /* 0x000fe2000f8e333f */
[----:B0-----:R-:W-:Y:S01]  /*6b60*/  VIADD R0, R0, 0x1f ;  /* 0x0000001f00007836 */ /* 0x001fe20000000000 */
[----:B------:R-:W-:Y:S01]  /*6b70*/  UIADD3 UR13, UR21, UR13, URZ ;  /* 0x0000000d150d7290 */ /* 0x000fe2000fffe03f */
[----:B------:R-:W-:-:S03]  /*6b80*/  ULDC.64 UR22, c[0x0][0x198] ;  /* 0x0000660000167ab9 */ /* 0x000fc60000000a00 */
[----:B------:R-:W-:-:S04]  /*6b90*/  SHF.R.S32.HI R3, RZ, 0x1f, R0 ;  /* 0x0000001fff037819 */ /* 0x000fc80000011400 */
[----:B------:R-:W-:Y:S01]  /*6ba0*/  LEA.HI R3, R3, R0, RZ, 0x5 ;  /* 0x0000000003037211 */ /* 0x000fe200078f28ff */
[----:B------:R-:W-:-:S03]  /*6bb0*/  IMAD.MOV.U32 R0, RZ, RZ, 0x1 ;  /* 0x00000001ff007424 */ /* 0x000fc600078e00ff */
[----:B------:R-:W-:-:S05]  /*6bc0*/  SHF.R.S32.HI R3, RZ, 0x5, R3 ;  /* 0x00000005ff037819 */ /* 0x000fca0000011403 */
[----:B------:R-:W-:-:S07]  /*6bd0*/  VIADD R10, R3, 0x1 ;  /* 0x00000001030a7836 */ /* 0x000fce0000000000 */
.L_x_172:
[----:B------:R-:W-:-:S03]  /*6be0*/  UMOV UR4, 0xffffffff ;  /* 0xffffffff00047882 */ /* 0x000fc60000000000 */
[----:B------:R-:W-:Y:S05]  /*6bf0*/  BRA.DIV UR4, `(.L_x_161) ;  /* 0x0000000e04c07947 */ /* 0x000fea000b800000 */
[----:B------:R-:W-:-:S13]  /*6c00*/  ELECT P6, URZ, PT ;  /* 0x00000000003f782f */ /* 0x000fda00038c0000 */
.L_x_184:
[----:B------:R-:W0:Y:S01]  /*6c10*/  LDC R4, c[0x0][0x28c] ;  /* 0x0000a300ff047b82 */ /* 0x000e220000000800 */
[----:B------:R-:W-:Y:S01]  /*6c20*/  BSSY B1, `(.L_x_162) ;  /* 0x0000037000017945 */ /* 0x000fe20003800000 */
[----:B0-----:R-:W-:-:S13]  /*6c30*/  ISETP.LT.OR P6, PT, R4, 0x1, !P6 ;  /* 0x000000010400780c */ /* 0x001fda00077c1670 */
[----:B------:R-:W-:Y:S05]  /*6c40*/  @P6 BRA `(.L_x_163) ;  /* 0x0000000000d06947 */ /* 0x000fea0003800000 */
[----:B------:R-:W-:Y:S02]  /*6c50*/  IMAD.SHL.U32 R15, R9, 0x40, RZ ;  /* 0x00000040090f7824 */ /* 0x000fe400078e00ff */
[----:B------:R-:W-:Y:S02]  /*6c60*/  IMAD.SHL.U32 R18, R7, 0x100, RZ ;  /* 0x0000010007127824 */ /* 0x000fe400078e00ff */
[----:B------:R-:W-:Y:S02]  /*6c70*/  IMAD.MOV.U32 R20, RZ, RZ, RZ ;  /* 0x000000ffff147224 */ /* 0x000fe400078e00ff */
[----:B------:R-:W-:Y:S02]  /*6c80*/  IMAD.MOV.U32 R4, RZ, RZ, R10 ;  /* 0x000000ffff047224 */ /* 0x000fe400078e000a */
[----:B------:R-:W-:Y:S02]  /*6c90*/  IMAD.MOV.U32 R5, RZ, RZ, R0 ;  /* 0x000000ffff057224 */ /* 0x000fe400078e0000 */
[----:B------:R-:W-:-:S07]  /*6ca0*/  IMAD.MOV.U32 R6, RZ, RZ, R12 ;  /* 0x000000ffff067224 */ /* 0x000fce00078e000c */
.L_x_167:
[----:B------:R-:W0:Y:S01]  /*6cb0*/  S2R R14, SR_CgaCtaId ;  /* 0x00000000000e7919 */ /* 0x000e220000008800 */
[----:B------:R-:W-:Y:S01]  /*6cc0*/  MOV R7, 0x400 ;  /* 0x0000040000077802 */ /* 0x000fe20000000f00 */
[----:B------:R-:W1:Y:S03]  /*6cd0*/  @!P2 LDC R9, c[0x0][0x500] ;  /* 0x00014000ff09ab82 */ /* 0x000e660000000800 */
[----:B0-----:R-:W-:Y:S02]  /*6ce0*/  LEA R21, R14, R7, 0x18 ;  /* 0x000000070e157211 */ /* 0x001fe400078ec0ff */
[----:B------:R-:W-:Y:S02]  /*6cf0*/  SHF.L.U32 R7, R5, 0x1f, RZ ;  /* 0x0000001f05077819 */ /* 0x000fe400000006ff */
[----:B------:R-:W-:-:S04]  /*6d00*/  LEA R14, R6, R21, 0x3 ;  /* 0x00000015060e7211 */ /* 0x000fc800078e18ff */
[----:B------:R-:W0:Y:S02]  /*6d10*/  SYNCS.PHASECHK.TRANS64.TRYWAIT P1, [R14+URZ+0x28], R7 ;  /* 0x000028070e0075a7 */ /* 0x000e24000802017f */
[----:B01----:R-:W-:Y:S05]  /*6d20*/  @!P1 BRA `(.L_x_164) ;  /* 0x0000000c00949947 */ /* 0x003fea0003800000 */
.L_x_185:
[----:B0-----:R-:W-:Y:S01]  /*6d30*/  PRMT R7, R11, 0x9910, RZ ;  /* 0x000099100b077816 */ /* 0x001fe200000000ff */
[----:B------:R0:W-:Y:S03]  /*6d40*/  @!P2 SYNCS.ARRIVE.TRANS64 RZ, [R14+URZ], R9 ;  /* 0x000000090effa9a7 */ /* 0x0001e6000800003f */
[----:B------:R-:W-:-:S13]  /*6d50*/  ISETP.NE.AND P1, PT, R7, 0x2, PT ;  /* 0x000000020700780c */ /* 0x000fda0003f25270 */
[----:B0-----:R-:W-:Y:S05]  /*6d60*/  @P1 BRA `(.L_x_165) ;  /* 0x0000000000041947 */ /* 0x001fea0003800000 */
[----:B------:R-:W-:Y:S01]  /*6d70*/  BPT.TRAP 0x1 ;  /* 0x000000040000795c */ /* 0x000fe20000300000 */
.L_x_165:
[----:B------:R-:W-:Y:S05]  /*6d80*/  @P0 BRA `(.L_x_166) ;  /* 0x0000000000040947 */ /* 0x000fea0003800000 */
[----:B------:R-:W-:Y:S01]  /*6d90*/  BPT.TRAP 0x1 ;  /* 0x000000040000795c */ /* 0x000fe20000300000 */
.L_x_166:
[--C-:B------:R-:W-:Y:S01]  /*6da0*/  IMAD R7, R6, 0x8000, R21.reuse ;  /* 0x0000800006077824 */ /* 0x100fe200078e0215 */
[----:B------:R-:W-:Y:S01]  /*6db0*/  R2UR UR9, R14 ;  /* 0x000000000e0972ca */ /* 0x000fe200000e0000 */
[----:B------:R-:W-:Y:S01]  /*6dc0*/  IMAD R21, R6, 0x2000, R21 ;  /* 0x0000200006157824 */ /* 0x000fe200078e0215 */
[----:B------:R-:W-:Y:S01]  /*6dd0*/  UIADD3 UR4, UP0, UR22, 0xf0, URZ ;  /* 0x000000f016047890 */ /* 0x000fe2000ff1e03f */
[----:B------:R-:W-:Y:S01]  /*6de0*/  VIADD R4, R4, 0xffffffff ;  /* 0xffffffff04047836 */ /* 0x000fe20000000000 */
[----:B------:R-:W-:Y:S01]  /*6df0*/  R2UR UR5, R7 ;  /* 0x00000000070572ca */ /* 0x000fe200000e0000 */
[----:B------:R-:W-:Y:S01]  /*6e00*/  UIADD3 UR24, UP1, UR22, 0x1f0, URZ ;  /* 0x000001f016187890 */ /* 0x000fe2000ff3e03f */
[----:B------:R-:W-:Y:S01]  /*6e10*/  R2UR UR8, R21 ;  /* 0x00000000150872ca */ /* 0x000fe200000e0000 */
[----:B------:R-:W-:Y:S01]  /*6e20*/  VIADD R6, R6, 0x1 ;  /* 0x0000000106067836 */ /* 0x000fe20000000000 */
[----:B------:R-:W-:Y:S01]  /*6e30*/  R2UR UR11, R18 ;  /* 0x00000000120b72ca */ /* 0x000fe200000e0000 */
[----:B------:R-:W-:Y:S01]  /*6e40*/  UIADD3.X UR25, URZ, UR23, URZ, UP1, !UPT ;  /* 0x000000173f197290 */ /* 0x000fe20008ffe43f */
[----:B------:R-:W-:Y:S01]  /*6e50*/  R2UR UR10, R20 ;  /* 0x00000000140a72ca */ /* 0x000fe200000e0000 */
[----:B------:R-:W-:Y:S01]  /*6e60*/  UMOV UR6, 0x0 ;  /* 0x0000000000067882 */ /* 0x000fe20000000000 */
[----:B------:R-:W-:Y:S01]  /*6e70*/  R2UR UR12, R8 ;  /* 0x00000000080c72ca */ /* 0x000fe200000e0000 */
[----:B------:R-:W-:Y:S01]  /*6e80*/  UMOV UR7, 0x10000000 ;  /* 0x1000000000077882 */ /* 0x000fe20000000000 */
[----:B------:R-:W-:Y:S01]  /*6e90*/  R2UR UR19, R15 ;  /* 0x000000000f1372ca */ /* 0x000fe200000e0000 */
[----:B------:R-:W-:Y:S01]  /*6ea0*/  VIADD R20, R20, 0x20 ;  /* 0x0000002014147836 */ /* 0x000fe20000000000 */
[----:B------:R-:W-:Y:S01]  /*6eb0*/  ISETP.GT.AND P3, PT, R4, 0x1, PT ;  /* 0x000000010400780c */ /* 0x000fe20003f64270 */
[----:B------:R-:W-:Y:S01]  /*6ec0*/  UIADD3 UR14, UR5, 0x100, URZ ;  /* 0x00000100050e7890 */ /* 0x000fe2000fffe03f */
[----:B------:R-:W-:Y:S01]  /*6ed0*/  ISETP.NE.AND P1, PT, R6, 0x5, PT ;  /* 0x000000050600780c */ /* 0x000fe20003f25270 */
[----:B------:R-:W-:-:S02]  /*6ee0*/  UIADD3.X UR5, URZ, UR23, URZ, UP0, !UPT ;  /* 0x000000173f057290 */ /* 0x000fc400087fe43f */
[----:B------:R-:W-:Y:S01]  /*6ef0*/  UIADD3 UR15, UR8, 0x28100, URZ ;  /* 0x00028100080f7890 */ /* 0x000fe2000fffe03f */
[----:B------:R-:W-:Y:S02]  /*6f00*/  SEL R14, RZ, 0x1, P1 ;  /* 0x00000001ff0e7807 */ /* 0x000fe40000800000 */
[----:B------:R-:W-:Y:S01]  /*6f10*/  UMOV UR8, UR14 ;  /* 0x0000000e00087c82 */ /* 0x000fe20008000000 */
[----:B------:R-:W-:Y:S02]  /*6f20*/  SEL R6, R6, RZ, P1 ;  /* 0x000000ff06067207 */ /* 0x000fe40000800000 */
[----:B------:R-:W-:Y:S01]  /*6f30*/  LOP3.LUT R5, R5, R14, RZ, 0x3c, !PT ;  /* 0x0000000e05057212 */ /* 0x000fe200078e3cff */
[----:B------:R0:W-:Y:S02]  /*6f40*/  UTMALDG.3D [UR8], [UR4], desc[UR6] ;  /* 0x00000608040075b4 */ /* 0x0001e40008011000 */
[----:B0-----:R-:W-:Y:S01]  /*6f50*/  UMOV UR8, UR15 ;  /* 0x0000000f00087c82 */ /* 0x001fe20008000000 */
[----:B------:R-:W-:-:S02]  /*6f60*/  UMOV UR11, UR19 ;  /* 0x00000013000b7c82 */ /* 0x000fc40008000000 */
[----:B------:R0:W-:Y:S02]  /*6f70*/  UTMALDG.3D [UR8], [UR24], desc[UR6] ;  /* 0x00000608180075b4 */ /* 0x0001e40008011000 */
[----:B0-----:R-:W-:Y:S05]  /*6f80*/  @P3 BRA `(.L_x_167) ;  /* 0xfffffffc00483947 */ /* 0x001fea000383ffff */
.L_x_163:
[----:B------:R-:W-:Y:S05]  /*6f90*/  BSYNC B1 ;  /* 0x0000000000017941 */ /* 0x000fea0003800000 */
.L_x_162:
[----:B------:R-:W-:Y:S01]  /*6fa0*/  LOP3.LUT P3, RZ, R13, 0xff, RZ, 0xc0, !PT ;  /* 0x000000ff0dff7812 */ /* 0x000fe2000786c0ff */
[----:B------:R-:W-:Y:S01]  /*6fb0*/  IMAD.IADD R12, R3, 0x1, R12 ;  /* 0x00000001030c7824 */ /* 0x000fe200078e020c */
[----:B------:R-:W-:Y:S01]  /*6fc0*/  IADD3 R16, P4, R16, UR20, RZ ;  /* 0x0000001410107c10 */ /* 0x000fe2000ff9e0ff */
[----:B------:R-:W-:Y:S01]  /*6fd0*/  ULDC.64 UR4, c[0x0][0x650] ;  /* 0x0001940000047ab9 */ /* 0x000fe20000000a00 */
[----:B------:R-:W-:Y:S01]  /*6fe0*/  BSSY B1, `(.L_x_168) ;  /* 0x000006a000017945 */ /* 0x000fe20003800000 */
[----:B------:R-:W-:Y:S01]  /*6ff0*/  MOV R9, 0xffffffff ;  /* 0xffffffff00097802 */ /* 0x000fe20000000f00 */
[----:B------:R-:W-:Y:S01]  /*7000*/  IMAD.MOV.U32 R8, RZ, RZ, -0x1 ;  /* 0xffffffffff087424 */ /* 0x000fe200078e00ff */
[----:B------:R-:W-:Y:S02]  /*7010*/  ISETP.GT.U32.AND P1, PT, R12, 0x4, PT ;  /* 0x000000040c00780c */ /* 0x000fe40003f24070 */
[----:B------:R-:W-:Y:S02]  /*7020*/  IADD3.X R17, R17, UR13, RZ, P4, !PT ;  /* 0x0000000d11117c10 */ /* 0x000fe4000a7fe4ff */
[----:B------:R-:W-:-:S02]  /*7030*/  ISETP.LT.U32.AND P1, PT, R3, 0x5, P1 ;  /* 0x000000050300780c */ /* 0x000fc40000f21070 */
[----:B------:R-:W0:Y:S01]  /*7040*/  @P3 S2R R5, SR_CgaCtaId ;  /* 0x0000000000053919 */ /* 0x000e220000008800 */
[----:B------:R-:W-:Y:S02]  /*7050*/  @P3 MOV R4, 0x400 ;  /* 0x0000040000043802 */ /* 0x000fe40000000f00 */
[----:B------:R-:W-:Y:S02]  /*7060*/  PRMT R13, RZ, 0x7610, R13 ;  /* 0x00007610ff0d7816 */ /* 0x000fe4000000000d */
[----:B0-----:R-:W-:Y:S01]  /*7070*/  @P3 LEA R6, R5, R4, 0x18 ;  /* 0x0000000405063211 */ /* 0x001fe200078ec0ff */
[----:B------:R-:W-:-:S03]  /*7080*/  IMAD.WIDE.U32 R4, R12, -0x33333333, RZ ;  /* 0xcccccccd0c047825 */ /* 0x000fc600078e00ff */
[----:B------:R0:W-:Y:S01]  /*7090*/  @P3 SYNCS.ARRIVE.TRANS64.A1T0 RZ, [R6+URZ+0x68], RZ ;  /* 0x000068ff06ff39a7 */ /* 0x0001e2000810003f */
[----:B------:R-:W-:Y:S02]  /*70a0*/  ISETP.GE.U32.AND P3, PT, R3, 0x5, PT ;  /* 0x000000050300780c */ /* 0x000fe40003f66070 */
[----:B------:R-:W-:Y:S02]  /*70b0*/  SHF.R.U32.HI R7, RZ, 0x2, R5 ;  /* 0x00000002ff077819 */ /* 0x000fe40000011605 */
[----:B------:R-:W-:Y:S02]  /*70c0*/  SEL R5, RZ, 0x1, !P1 ;  /* 0x00000001ff057807 */ /* 0x000fe40004800000 */
[----:B------:R-:W-:Y:S01]  /*70d0*/  ISETP.GE.U32.AND P1, PT, R16, UR4, PT ;  /* 0x0000000410007c0c */ /* 0x000fe2000bf26070 */
[----:B------:R-:W-:Y:S01]  /*70e0*/  IMAD R12, R7, -0x5, R12 ;  /* 0xfffffffb070c7824 */ /* 0x000fe200078e020c */
[----:B------:R-:W-:Y:S02]  /*70f0*/  LOP3.LUT R0, R0, R5, RZ, 0x3c, !PT ;  /* 0x0000000500007212 */ /* 0x000fe400078e3cff */
[----:B------:R-:W-:-:S02]  /*7100*/  ISETP.GE.U32.AND.EX P1, PT, R17, UR5, PT, P1 ;  /* 0x0000000511007c0c */ /* 0x000fc4000bf26110 */
[----:B------:R-:W-:Y:S02]  /*7110*/  PRMT R4, RZ, 0x7610, R4 ;  /* 0x00007610ff047816 */ /* 0x000fe40000000004 */
[----:B------:R-:W-:Y:S01]  /*7120*/  @P3 LOP3.LUT R0, R0, 0x1, R7, 0x78, !PT ;  /* 0x0000000100003812 */ /* 0x000fe200078e7807 */
[----:B------:R-:W-:-:S08]  /*7130*/  IMAD.MOV.U32 R7, RZ, RZ, -0x1 ;  /* 0xffffffffff077424 */ /* 0x000fd000078e00ff */
[----:B0-----:R-:W-:Y:S05]  /*7140*/  @P1 BRA `(.L_x_169) ;  /* 0x00000004004c1947 */ /* 0x001fea0003800000 */
[----:B------:R-:W-:Y:S01]  /*7150*/  ULDC.64 UR4, c[0x0][0x628] ;  /* 0x00018a0000047ab9 */ /* 0x000fe20000000a00 */
[----:B------:R-:W0:Y:S01]  /*7160*/  S2R R15, SR_CTAID.X ;  /* 0x00000000000f7919 */ /* 0x000e220000002500 */
[----:B------:R-:W-:Y:S01]  /*7170*/  ISETP.NE.U32.AND P1, PT, RZ, UR4, PT ;  /* 0x00000004ff007c0c */ /* 0x000fe2000bf25070 */
[----:B------:R-:W-:Y:S01]  /*7180*/  ULDC UR7, c[0x0][0x630] ;  /* 0x00018c0000077ab9 */ /* 0x000fe20000000800 */
[----:B------:R-:W-:Y:S01]  /*7190*/  IMAD.MOV.U32 R4, RZ, RZ, R16 ;  /* 0x000000ffff047224 */ /* 0x000fe200078e0010 */
[----:B------:R-:W1:Y:S01]  /*71a0*/  S2R R14, SR_CTAID.Y ;  /* 0x00000000000e7919 */ /* 0x000e620000002600 */
[----:B------:R-:W-:Y:S01]  /*71b0*/  ISETP.NE.AND.EX P1, PT, RZ, UR5, PT, P1 ;  /* 0x00000005ff007c0c */ /* 0x000fe2000bf25310 */
[----:B------:R-:W-:-:S12]  /*71c0*/  IMAD.MOV.U32 R5, RZ, RZ, R17 ;  /* 0x000000ffff057224 */ /* 0x000fd800078e0011 */
[----:B------:R-:W-:Y:S05]  /*71d0*/  @!P1 BRA `(.L_x_170) ;  /* 0x0000000000289947 */ /* 0x000fea0003800000 */
[----:B------:R-:W-:Y:S02]  /*71e0*/  ULDC UR6, c[0x0][0x634] ;  /* 0x00018d0000067ab9 */ /* 0x000fe40000000800 */
[----:B------:R-:W-:-:S05]  /*71f0*/  IADD3 R9, P1, R16, UR6, RZ ;  /* 0x0000000610097c10 */ /* 0x000fca000ff3e0ff */
[----:B------:R-:W-:-:S04]  /*7200*/  IMAD.X R21, RZ, RZ, R17, P1 ;  /* 0x000000ffff157224 */ /* 0x000fc800008e0611 */
[----:B------:R-:W-:-:S04]  /*7210*/  IMAD.WIDE.U32 R6, R21, UR4, RZ ;  /* 0x0000000415067c25 */ /* 0x000fc8000f8e00ff */
[----:B------:R-:W-:-:S04]  /*7220*/  IMAD.WIDE.U32 R6, P1, R9, UR5, R6 ;  /* 0x0000000509067c25 */ /* 0x000fc8000f820006 */
[----:B------:R-:W-:-:S04]  /*7230*/  IMAD.WIDE.U32 R8, R9, UR4, RZ ;  /* 0x0000000409087c25 */ /* 0x000fc8000f8e00ff */
[----:B------:R-:W-:Y:S01]  /*7240*/  IMAD.X R5, RZ, RZ, RZ, P1 ;  /* 0x000000ffff057224 */ /* 0x000fe200008e06ff */
[----:B------:R-:W-:Y:S01]  /*7250*/  IADD3 RZ, P1, R9, R6, RZ ;  /* 0x0000000609ff7210 */ /* 0x000fe20007f3e0ff */
[----:B------:R-:W-:-:S04]  /*7260*/  IMAD.MOV.U32 R4, RZ, RZ, R7 ;  /* 0x000000ffff047224 */ /* 0x000fc800078e0007 */
[----:B------:R-:W-:-:S08]  /*7270*/  IMAD.WIDE.U32.X R4, R21, UR5, R4, P1 ;  /* 0x0000000515047c25 */ /* 0x000fd000088e0404 */
.L_x_170:
[--C-:B------:R-:W-:Y:S01]  /*7280*/  SHF.R.U64 R8, R4, UR7, R5.reuse ;  /* 0x0000000704087c19 */ /* 0x100fe20008001205 */
[----:B------:R-:W-:Y:S01]  /*7290*/  ULDC.64 UR4, c[0x0][0x620] ;  /* 0x0001880000047ab9 */ /* 0x000fe20000000a00 */
[----:B------:R-:W-:Y:S01]  /*72a0*/  SHF.R.U32.HI R4, RZ, UR7, R5 ;  /* 0x00000007ff047c19 */ /* 0x000fe20008011605 */
[----:B------:R-:W2:Y:S01]  /*72b0*/  LDC R24, c[0x0][0x144] ;  /* 0x00005100ff187b82 */ /* 0x000ea20000000800 */
[----:B------:R-:W-:Y:S01]  /*72c0*/  IADD3 R7, P1, RZ, -R8, RZ ;  /* 0x80000008ff077210 */ /* 0x000fe20007f3e0ff */
[----:B------:R-:W-:Y:S01]  /*72d0*/  ULDC.64 UR8, c[0x0][0x640] ;  /* 0x0001900000087ab9 */ /* 0x000fe20000000a00 */
[----:B0-----:R-:W-:Y:S01]  /*72e0*/  I2FP.F32.U32 R9, R15 ;  /* 0x0000000f00097245 */ /* 0x001fe20000201000 */
[----:B------:R-:W-:Y:S02]  /*72f0*/  ULDC UR6, c[0x0][0x608] ;  /* 0x0001820000067ab9 */ /* 0x000fe40000000800 */
[----:B------:R-:W-:Y:S01]  /*7300*/  IMAD.X R4, RZ, RZ, ~R4, P1 ;  /* 0x000000ffff047224 */ /* 0x000fe200008e0e04 */
[----:B------:R-:W-:Y:S01]  /*7310*/  ISETP.NE.U32.AND P1, PT, RZ, UR8, PT ;  /* 0x00000008ff007c0c */ /* 0x000fe2000bf25070 */
[----:B------:R-:W0:Y:S02]  /*7320*/  LDC R21, c[0x0][0x148] ;  /* 0x00005200ff157b82 */ /* 0x000e240000000800 */
[----:B------:R-:W-:Y:S01]  /*7330*/  IMAD R6, R4, UR4, RZ ;  /* 0x0000000404067c24 */ /* 0x000fe2000f8e02ff */
[----:B------:R-:W-:Y:S01]  /*7340*/  ISETP.NE.AND.EX P1, PT, RZ, UR9, PT, P1 ;  /* 0x00000009ff007c0c */ /* 0x000fe2000bf25310 */
[----:B------:R-:W-:Y:S01]  /*7350*/  IMAD.WIDE.U32 R4, R7, UR4, R16 ;  /* 0x0000000407047c25 */ /* 0x000fe2000f8e0010 */
[----:B------:R-:W-:-:S03]  /*7360*/  ULDC UR4, c[0x0][0x150] ;  /* 0x0000540000047ab9 */ /* 0x000fc60000000800 */
[----:B------:R-:W-:Y:S02]  /*7370*/  IMAD R7, R7, UR5, R6 ;  /* 0x0000000507077c24 */ /* 0x000fe4000f8e0206 */
[----:B------:R-:W-:Y:S01]  /*7380*/  FMUL R6, R9, UR4 ;  /* 0x0000000409067c20 */ /* 0x000fe20008400000 */
[----:B------:R-:W-:Y:S01]  /*7390*/  ULDC UR4, c[0x0][0x618] ;  /* 0x0001860000047ab9 */ /* 0x000fe20000000800 */
[----:B------:R-:W-:Y:S01]  /*73a0*/  ULDC UR5, c[0x0][0x154] ;  /* 0x0000550000057ab9 */ /* 0x000fe20000000800 */
[----:B------:R-:W-:-:S03]  /*73b0*/  IADD3 R5, R5, R7, RZ ;  /* 0x0000000705057210 */ /* 0x000fc60007ffe0ff */
[----:B------:R-:W3:Y:S01]  /*73c0*/  F2I.U32.TRUNC.NTZ R6, R6 ;  /* 0x0000000600067305 */ /* 0x000ee2000020f000 */
[----:B------:R-:W-:Y:S02]  /*73d0*/  SHF.R.U64 R9, R4, UR4, R5 ;  /* 0x0000000404097c19 */ /* 0x000fe40008001205 */
[----:B-1----:R-:W-:-:S05]  /*73e0*/  I2FP.F32.U32 R4, R14 ;  /* 0x0000000e00047245 */ /* 0x002fca0000201000 */
[----:B------:R-:W-:Y:S01]  /*73f0*/  FMUL R22, R4, UR5 ;  /* 0x0000000504167c20 */ /* 0x000fe20008400000 */
[----:B------:R-:W-:Y:S01]  /*7400*/  SHF.R.U32.HI R4, RZ, UR4, R5 ;  /* 0x00000004ff047c19 */ /* 0x000fe20008011605 */
[----:B------:R-:W-:-:S03]  /*7410*/  ULDC UR4, c[0x0][0x658] ;  /* 0x0001960000047ab9 */ /* 0x000fc60000000800 */
[--C-:B------:R-:W-:Y:S01]  /*7420*/  SHF.R.U64 R20, R9, UR6, R4.reuse ;  /* 0x0000000609147c19 */ /* 0x100fe20008001204 */
[----:B------:R-:W1:Y:S01]  /*7430*/  F2I.U32.TRUNC.NTZ R22, R22 ;  /* 0x0000001600167305 */ /* 0x000e62000020f000 */
[----:B------:R-:W-:Y:S01]  /*7440*/  SHF.R.U32.HI R5, RZ, UR6, R4 ;  /* 0x00000006ff057c19 */ /* 0x000fe20008011604 */
[----:B---3--:R-:W-:-:S03]  /*7450*/  IMAD.MOV R6, RZ, RZ, -R6 ;  /* 0x000000ffff067224 */ /* 0x008fc600078e0a06 */
[----:B------:R-:W-:Y:S01]  /*7460*/  SHF.R.U64 R18, R20, UR4, R5 ;  /* 0x0000000414127c19 */ /* 0x000fe20008001205 */
[----:B--2---:R-:W-:Y:S01]  /*7470*/  IMAD R15, R24, R6, R15 ;  /* 0x00000006180f7224 */ /* 0x004fe200078e020f */
[----:B------:R-:W-:-:S03]  /*7480*/  SHF.R.U32.HI R23, RZ, UR4, R5 ;  /* 0x00000004ff177c19 */ /* 0x000fc60008011605 */
[----:B------:R-:W-:Y:S02]  /*7490*/  IMAD.MOV.U32 R4, RZ, RZ, R18 ;  /* 0x000000ffff047224 */ /* 0x000fe400078e0012 */
[----:B------:R-:W-:Y:S01]  /*74a0*/  IMAD.MOV.U32 R5, RZ, RZ, R23 ;  /* 0x000000ffff057224 */ /* 0x000fe200078e0017 */
[----:B-1----:R-:W-:Y:S06]  /*74b0*/  @!P1 BRA `(.L_x_171) ;  /* 0x0000000000289947 */ /* 0x002fec0003800000 */
[----:B------:R-:W-:Y:S02]  /*74c0*/  ULDC UR4, c[0x0][0x64c] ;  /* 0x0001930000047ab9 */ /* 0x000fe40000000800 */
[----:B------:R-:W-:-:S05]  /*74d0*/  IADD3 R5, P1, R18, UR4, RZ ;  /* 0x0000000412057c10 */ /* 0x000fca000ff3e0ff */
[----:B------:R-:W-:-:S04]  /*74e0*/  IMAD.X R23, RZ, RZ, R23, P1 ;  /* 0x000000ffff177224 */ /* 0x000fc800008e0617 */
[----:B------:R-:W-:-:S04]  /*74f0*/  IMAD.WIDE.U32 R6, R23, UR8, RZ ;  /* 0x0000000817067c25 */ /* 0x000fc8000f8e00ff */
[----:B------:R-:W-:-:S04]  /*7500*/  IMAD.WIDE.U32 R6, P1, R5, UR9, R6 ;  /* 0x0000000905067c25 */ /* 0x000fc8000f820006 */
[----:B------:R-:W-:-:S04]  /*7510*/  IMAD.WIDE.U32 R4, R5, UR8, RZ ;  /* 0x0000000805047c25 */ /* 0x000fc8000f8e00ff */
[----:B------:R-:W-:Y:S01]  /*7520*/  IMAD.MOV.U32 R4, RZ, RZ, R7 ;  /* 0x000000ffff047224 */ /* 0x000fe200078e0007 */
[----:B------:R-:W-:Y:S01]  /*7530*/  IADD3 RZ, P3, R5, R6, RZ ;  /* 0x0000000605ff7210 */ /* 0x000fe20007f7e0ff */
[----:B------:R-:W-:-:S04]  /*7540*/  IMAD.X R5, RZ, RZ, RZ, P1 ;  /* 0x000000ffff057224 */ /* 0x000fc800008e06ff */
[----:B------:R-:W-:-:S08]  /*7550*/  IMAD.WIDE.U32.X R4, R23, UR9, R4, P3 ;  /* 0x0000000917047c25 */ /* 0x000fd000098e0404 */
.L_x_171:
[----:B------:R-:W-:Y:S01]  /*7560*/  ISETP.NE.AND P1, PT, R2, 0x1, PT ;  /* 0x000000010200780c */ /* 0x000fe20003f25270 */
[----:B------:R-:W-:Y:S01]  /*7570*/  ULDC UR4, c[0x0][0x648] ;  /* 0x0001920000047ab9 */ /* 0x000fe20000000800 */
[----:B------:R-:W-:Y:S01]  /*7580*/  LOP3.LUT R20, R20, UR17, RZ, 0xc0, !PT ;  /* 0x0000001114147c12 */ /* 0x000fe2000f8ec0ff */
[----:B------:R-:W-:Y:S01]  /*7590*/  IMAD.MOV R22, RZ, RZ, -R22 ;  /* 0x000000ffff167224 */ /* 0x000fe200078e0a16 */
[----:B------:R-:W-:Y:S01]  /*75a0*/  SHF.R.U64 R5, R4, UR4, R5 ;  /* 0x0000000404057c19 */ /* 0x000fe20008001205 */
[----:B------:R-:W-:Y:S01]  /*75b0*/  ULDC UR4, c[0x0][0x638] ;  /* 0x00018e0000047ab9 */ /* 0x000fe20000000800 */
[----:B------:R-:W-:Y:S01]  /*75c0*/  LOP3.LUT R9, R9, UR16, RZ, 0xc0, !PT ;  /* 0x0000001009097c12 */ /* 0x000fe2000f8ec0ff */
[----:B------:R-:W-:Y:S01]  /*75d0*/  ULDC UR5, c[0x0][0x610] ;  /* 0x0001840000057ab9 */ /* 0x000fe20000000800 */
[C---:B------:R-:W-:Y:S01]  /*75e0*/  IADD3 R7, -R5.reuse, RZ, RZ ;  /* 0x000000ff05077210 */ /* 0x040fe20007ffe1ff */
[----:B------:R-:W-:Y:S02]  /*75f0*/  IMAD R20, R5, UR18, R20 ;  /* 0x0000001205147c24 */ /* 0x000fe4000f8e0214 */
[----:B------:R-:W-:-:S02]  /*7600*/  IMAD.MOV.U32 R4, RZ, RZ, 0x1 ;  /* 0x00000001ff047424 */ /* 0x000fc400078e00ff */
[----:B0-----:R-:W-:Y:S02]  /*7610*/  @P1 IMAD R15, R21, R22, R14 ;  /* 0x00000016150f1224 */ /* 0x001fe400078e020e */
[----:B------:R-:W-:Y:S01]  /*7620*/  IMAD R18, R7, UR4, R18 ;  /* 0x0000000407127c24 */ /* 0x000fe2000f8e0212 */
[----:B------:R-:W-:Y:S01]  /*7630*/  ULDC UR4, c[0x0][0x600] ;  /* 0x0001800000047ab9 */ /* 0x000fe20000000800 */
[----:B------:R-:W-:Y:S02]  /*7640*/  IMAD R15, R20, UR5, R15 ;  /* 0x00000005140f7c24 */ /* 0x000fe4000f8e020f */
[----:B------:R-:W-:-:S05]  /*7650*/  IMAD R18, R18, UR4, R9 ;  /* 0x0000000412127c24 */ /* 0x000fca000f8e0209 */
[----:B------:R-:W-:Y:S02]  /*7660*/  SEL R9, R18, R15, !P1 ;  /* 0x0000000f12097207 */ /* 0x000fe40004800000 */
[----:B------:R-:W-:-:S07]  /*7670*/  SEL R7, R15, R18, !P1 ;  /* 0x000000120f077207 */ /* 0x000fce0004800000 */
.L_x_169:
[----:B------:R-:W-:Y:S05]  /*7680*/  BSYNC B1 ;  /* 0x0000000000017941 */ /* 0x000fea0003800000 */
.L_x_168:
[----:B------:R-:W-:-:S13]  /*7690*/  LOP3.LUT P1, RZ, R4, 0xff, RZ, 0xc0, !PT ;  /* 0x000000ff04ff7812 */ /* 0x000fda000782c0ff */
[----:B------:R-:W-:Y:S05]  /*76a0*/  @P1 BRA `(.L_x_172) ;  /* 0xfffffff4004c1947 */ /* 0x000fea000383ffff */
[----:B------:R-:W-:Y:S05]  /*76b0*/  BSYNC B0 ;  /* 0x0000000000007941 */ /* 0x000fea0003800000 */
.L_x_160:
[----:B------:R-:W-:-:S03]  /*76c0*/  UMOV UR4, 0xffffffff ;  /* 0xffffffff00047882 */ /* 0x000fc60000000000 */
[----:B------:R-:W-:Y:S05]  /*76d0*/  BRA.DIV UR4, `(.L_x_173) ;  /* 0x00000006043c7947 */ /* 0x000fea000b800000 */
[----:B------:R-:W-:-:S13]  /*76e0*/  ELECT P6, URZ, PT ;  /* 0x00000000003f782f */ /* 0x000fda00038c0000 */
.L_x_188:
[----:B------:R-:W-:Y:S04]  /*76f0*/  BSSY B0, `(.L_x_174) ;  /* 0x0000034000007945 */ /* 0x000fe80003800000 */
[----:B------:R-:W-:Y:S05]  /*7700*/  @!P6 BRA `(.L_x_175) ;  /* 0x0000000000c8e947 */ /* 0x000fea0003800000 */
[----:B------:R-:W-:-:S04]  /*7710*/  LOP3.LUT R19, R19, 0x2, RZ, 0xfc, !PT ;  /* 0x0000000213137812 */ /* 0x000fc800078efcff */
[----:B------:R-:W-:-:S13]  /*7720*/  ISETP.NE.AND P0, PT, R19, 0x3, PT ;  /* 0x000000031300780c */ /* 0x000fda0003f05270 */
[----:B------:R-:W-:Y:S05]  /*7730*/  @!P0 BRA `(.L_x_176) ;  /* 0x0000000000048947 */ /* 0x000fea0003800000 */
[----:B------:R-:W-:Y:S01]  /*7740*/  BPT.TRAP 0x1 ;  /* 0x000000040000795c */ /* 0x000fe20000300000 */
.L_x_176:
[----:B------:R-:W0:Y:S01]  /*7750*/  S2R R3, SR_CgaCtaId ;  /* 0x0000000000037919 */ /* 0x000e220000008800 */
[----:B------:R-:W-:-:S04]  /*7760*/  MOV R2, 0x400 ;  /* 0x0000040000027802 */ /* 0x000fc80000000f00 */
[----:B0-----:R-:W-:Y:S02]  /*7770*/  LEA R3, R3, R2, 0x18 ;  /* 0x0000000203037211 */ /* 0x001fe400078ec0ff */
[----:B------:R-:W-:-:S03]  /*7780*/  SHF.L.U32 R2, R0, 0x1f, RZ ;  /* 0x0000001f00027819 */ /* 0x000fc600000006ff */
[----:B------:R-:W-:-:S04]  /*7790*/  VIADD R3, R3, 0x28 ;  /* 0x0000002803037836 */ /* 0x000fc80000000000 */
[C---:B------:R-:W-:Y:S02]  /*77a0*/  IMAD R7, R12.reuse, 0x8, R3 ;  /* 0x000000080c077824 */ /* 0x040fe400078e0203 */
[----:B------:R-:W-:Y:S02]  /*77b0*/  VIADD R12, R12, 0x1 ;  /* 0x000000010c0c7836 */ /* 0x000fe40000000000 */
[----:B------:R-:W0:Y:S03]  /*77c0*/  SYNCS.PHASECHK.TRANS64.TRYWAIT P0, [R7+URZ], R2 ;  /* 0x00000002070075a7 */ /* 0x000e26000800017f */
[----:B------:R-:W-:-:S04]  /*77d0*/  ISETP.NE.AND P1, PT, R12, 0x5, PT ;  /* 0x000000050c00780c */ /* 0x000fc80003f25270 */
[----:B------:R-:W-:Y:S02]  /*77e0*/  SEL R5, RZ, 0x1, P1 ;  /* 0x00000001ff057807 */ /* 0x000fe40000800000 */
[----:B------:R-:W-:Y:S02]  /*77f0*/  SEL R12, R12, RZ, P1 ;  /* 0x000000ff0c0c7207 */ /* 0x000fe40000800000 */
[----:B------:R-:W-:-:S03]  /*7800*/  LOP3.LUT R5, R0, R5, RZ, 0x3c, !PT ;  /* 0x0000000500057212 */ /* 0x000fc600078e3cff */
[----:B------:R-:W-:Y:S01]  /*7810*/  IMAD R9, R12, 0x8, R3 ;  /* 0x000000080c097824 */ /* 0x000fe200078e0203 */
[----:B------:R-:W-:Y:S01]  /*7820*/  SHF.L.U32 R4, R5, 0x1f, RZ ;  /* 0x0000001f05047819 */ /* 0x000fe200000006ff */
[----:B0-----:R-:W-:Y:S06]  /*7830*/  @!P0 BRA `(.L_x_177) ;  /* 0x0000000400048947 */ /* 0x001fec0003800000 */
.L_x_189:
[----:B------:R-:W1:Y:S01]  /*7840*/  SYNCS.PHASECHK.TRANS64.TRYWAIT P0, [R9+URZ], R4 ;  /* 0x00000004090075a7 */ /* 0x000e62000800017f */
[----:B------:R-:W-:-:S05]  /*7850*/  VIADD R0, R12, 0x1 ;  /* 0x000000010c007836 */ /* 0x000fca0000000000 */
[----:B------:R-:W-:-:S04]  /*7860*/  ISETP.NE.AND P1, PT, R0, 0x5, PT ;  /* 0x000000050000780c */ /* 0x000fc80003f25270 */
[----:B0-----:R-:W-:Y:S02]  /*7870*/  SEL R2, RZ, 0x1, P1 ;  /* 0x00000001ff027807 */ /* 0x001fe40000800000 */
[----:B------:R-:W-:Y:S02]  /*7880*/  SEL R0, R0, RZ, P1 ;  /* 0x000000ff00007207 */ /* 0x000fe40000800000 */
[----:B------:R-:W-:-:S03]  /*7890*/  LOP3.LUT R7, R5, R2, RZ, 0x3c, !PT ;  /* 0x0000000205077212 */ /* 0x000fc600078e3cff */
[----:B------:R-:W-:Y:S01]  /*78a0*/  IMAD R6, R0, 0x8, R3 ;  /* 0x0000000800067824 */ /* 0x000fe200078e0203 */
[----:B------:R-:W-:Y:S01]  /*78b0*/  SHF.L.U32 R5, R7, 0x1f, RZ ;  /* 0x0000001f07057819 */ /* 0x000fe200000006ff */
[----:B-1----:R-:W-:Y:S06]  /*78c0*/  @!P0 BRA `(.L_x_178) ;  /* 0x0000000000f48947 */ /* 0x002fec0003800000 */
.L_x_190:
[----:B------:R-:W1:Y:S01]  /*78d0*/  SYNCS.PHASECHK.TRANS64.TRYWAIT P0, [R6+URZ], R5 ;  /* 0x00000005060075a7 */ /* 0x000e62000800017f */
[----:B------:R-:W-:-:S04]  /*78e0*/  IADD3 R0, R0, 0x1, RZ ;  /* 0x0000000100007810 */ /* 0x000fc80007ffe0ff */
[----:B------:R-:W-:-:S04]  /*78f0*/  ISETP.NE.AND P1, PT, R0, 0x5, PT ;  /* 0x000000050000780c */ /* 0x000fc80003f25270 */
[----:B------:R-:W-:Y:S02]  /*7900*/  SEL R2, RZ, 0x1, P1 ;  /* 0x00000001ff027807 */ /* 0x000fe40000800000 */
[----:B------:R-:W-:Y:S02]  /*7910*/  SEL R0, R0, RZ, P1 ;  /* 0x000000ff00007207 */ /* 0x000fe40000800000 */
[----:B------:R-:W-:-:S03]  /*7920*/  LOP3.LUT R7, R7, R2, RZ, 0x3c, !PT ;  /* 0x0000000207077212 */ /* 0x000fc600078e3cff */
[----:B0-----:R-:W-:Y:S01]  /*7930*/  IMAD R9, R0, 0x8, R3 ;  /* 0x0000000800097824 */ /* 0x001fe200078e0203 */
[----:B------:R-:W-:Y:S01]  /*7940*/  SHF.L.U32 R4, R7, 0x1f, RZ ;  /* 0x0000001f07047819 */ /* 0x000fe200000006ff */
[----:B-1----:R-:W-:Y:S06]  /*7950*/  @!P0 BRA `(.L_x_179) ;  /* 0x0000000000e48947 */ /* 0x002fec0003800000 */
.L_x_191:
[----:B------:R-:W1:Y:S01]  /*7960*/  SYNCS.PHASECHK.TRANS64.TRYWAIT P0, [R9+URZ], R4 ;  /* 0x00000004090075a7 */ /* 0x000e62000800017f */
[----:B------:R-:W-:-:S05]  /*7970*/  VIADD R0, R0, 0x1 ;  /* 0x0000000100007836 */ /* 0x000fca0000000000 */
[----:B------:R-:W-:-:S04]  /*7980*/  ISETP.NE.AND P1, PT, R0, 0x5, PT ;  /* 0x000000050000780c */ /* 0x000fc80003f25270 */
[----:B------:R-:W-:Y:S02]  /*7990*/  SEL R2, RZ, 0x1, P1 ;  /* 0x00000001ff027807 */ /* 0x000fe40000800000 */
[----:B------:R-:W-:Y:S02]  /*79a0*/  SEL R0, R0, RZ, P1 ;  /* 0x000000ff00007207 */ /* 0x000fe40000800000 */
[----:B------:R-:W-:Y:S01]  /*79b0*/  LOP3.LUT R2, R7, R2, RZ, 0x3c, !PT ;  /* 0x0000000207027212 */ /* 0x000fe200078e3cff */
[----:B-1----:R-:W-:Y:S06]  /*79c0*/  @!P0 BRA `(.L_x_180) ;  /* 0x0000000000dc8947 */ /* 0x002fec0003800000 */
.L_x_192:
[----:B------:R-:W-:Y:S01]  /*79d0*/  IMAD R3, R0, 0x8, R3 ;  /* 0x0000000800037824 */ /* 0x000fe200078e0203 */
[----:B------:R-:W-:-:S07]  /*79e0*/  SHF.L.U32 R0, R2, 0x1f, RZ ;  /* 0x0000001f02007819 */ /* 0x000fce00000006ff */
.L_x_181:
[----:B--2---:R2:W3:Y:S02]  /*79f0*/  SYNCS.PHASECHK.TRANS64.TRYWAIT P0, [R3+URZ], R0 ;  /* 0x00000000030075a7 */ /* 0x0044e4000800017f */
[----:B---3--:R-:W-:Y:S05]  /*7a00*/  @!P0 NANOSLEEP.SYNCS 0x989680 ;  /* 0x009896800000895d */ /* 0x008fea0003900000 */
[----:B------:R-:W3:Y:S02]  /*7a10*/  @!P0 SYNCS.PHASECHK.TRANS64 P0, [R3+URZ], R0 ;  /* 0x00000000030085a7 */ /* 0x000ee4000800007f */
[----:B---3--:R-:W-:Y:S05]  /*7a20*/  @!P0 BRA `(.L_x_181) ;  /* 0xfffffffc00f08947 */ /* 0x008fea000383ffff */
.L_x_175:
[----:B------:R-:W-:Y:S05]  /*7a30*/  BSYNC B0 ;  /* 0x0000000000007941 */ /* 0x000fea0003800000 */
.L_x_174:
[----:B------:R-:W-:Y:S05]  /*7a40*/  EXIT ;  /* 0x000000000000794d */ /* 0x000fea0003800000 */
.L_x_17:
[----:B---3--:R3:W4:Y:S02]  /*7a50*/  SYNCS.PHASECHK.TRANS64.TRYWAIT P1, [R3+URZ], R0 ;  /* 0x00000000030075a7 */ /* 0x008724000802017f */
[----:B----4-:R-:W-:Y:S05]  /*7a60*/  @!P1 NANOSLEEP.SYNCS 0x989680 ;  /* 0x009896800000995d */ /* 0x010fea0003900000 */
[----:B------:R-:W4:Y:S02]  /*7a70*/  @!P1 SYNCS.PHASECHK.TRANS64 P1, [R3+URZ], R0 ;  /* 0x00000000030095a7 */ /* 0x000f24000802007f */
[----:B----4-:R-:W-:Y:S05]  /*7a80*/  @!P1 BRA `(.L_x_17) ;  /* 0xfffffffc00f09947 */ /* 0x010fea000383ffff */
[----:B------:R-:W-:Y:S05]  /*7a90*/  BRA `(.L_x_16) ;  /* 0xffffff9400e87947 */ /* 0x000fea000383ffff */
.L_x_22:
[----:B-1----:R-:W-:-:S04]  /*7aa0*/  IMAD.U32 R4, RZ, RZ, UR8 ;  /* 0x00000008ff047e24 */ /* 0x002fc8000f8e00ff */
[----:B------:R1:W2:Y:S03]  /*7ab0*/  SYNCS.PHASECHK.TRANS64.TRYWAIT P1, [R4+URZ], R3 ;  /* 0x00000003040075a7 */ /* 0x0002a6000802017f */
[----:B--2---:R-:W-:Y:S05]  /*7ac0*/  @!P1 NANOSLEEP.SYNCS 0x989680 ;  /* 0x009896800000995d */ /* 0x004fea0003900000 */
[----:B------:R-:W2:Y:S02]  /*7ad0*/  @!P1 SYNCS.PHASECHK.TRANS64 P1, [R4+URZ], R3 ;  /* 0x00000003040095a7 */ /* 0x000ea4000802007f */
[----:B--2---:R-:W-:Y:S05]  /*7ae0*/  @!P1 BRA `(.L_x_22) ;  /* 0xfffffffc00ec9947 */ /* 0x004fea000383ffff */
[----:B------:R-:W-:Y:S05]  /*7af0*/  BRA `(.L_x_21) ;  /* 0xffffff9c00287947 */ /* 0x000fea000383ffff */
.L_x_161:
[----:B------:R-:W-:Y:S01]  /*7b00*/  BSSY B1, `(.L_x_182) ;  /* 0x0000006000017945 */ /* 0x000fe20003800000 */
[----:B------:R-:W-:-:S07]  /*7b10*/  IMAD.MOV.U32 R15, RZ, RZ, -0x1 ;  /* 0xffffffffff0f7424 */ /* 0x000fce00078e00ff */
[----:B------:R-:W-:Y:S05]  /*7b20*/  WARPSYNC.COLLECTIVE R15, `(.L_x_183) ;  /* 0x000000000f0c7348 */ /* 0x000fea0003c00000 */
[----:B------:R-:W-:Y:S02]  /*7b30*/  ELECT P6, UR62, PT ;  /* 0x00000000003e782f */ /* 0x000fe400038c0000 */
[----:B------:R-:W-:Y:S01]  /*7b40*/  MOV R14, UR62 ;  /* 0x0000003e000e7c02 */ /* 0x000fe20008000f00 */
[----:B------:R-:W-:Y:S10]  /*7b50*/  ENDCOLLECTIVE ;  /* 0x000000000000791b */ /* 0x000ff40003800000 */
.L_x_183:
[----:B------:R-:W-:Y:S05]  /*7b60*/  BSYNC B1 ;  /* 0x0000000000017941 */ /* 0x000fea0003800000 */
.L_x_182:
[----:B------:R-:W-:Y:S05]  /*7b70*/  BRA `(.L_x_184) ;  /* 0xfffffff000247947 */ /* 0x000fea000383ffff */
.L_x_164:
[----:B0-----:R0:W1:Y:S02]  /*7b80*/  SYNCS.PHASECHK.TRANS64.TRYWAIT P1, [R14+URZ+0x28], R7 ;  /* 0x000028070e0075a7 */ /* 0x001064000802017f */
[----:B-1----:R-:W-:Y:S05]  /*7b90*/  @!P1 NANOSLEEP.SYNCS 0x989680 ;  /* 0x009896800000995d */ /* 0x002fea0003900000 */
[----:B------:R-:W1:Y:S02]  /*7ba0*/  @!P1 SYNCS.PHASECHK.TRANS64 P1, [R14+URZ+0x28], R7 ;  /* 0x000028070e0095a7 */ /* 0x000e64000802007f */
[----:B-1----:R-:W-:Y:S05]  /*7bb0*/  @!P1 BRA `(.L_x_164) ;  /* 0xfffffffc00f09947 */ /* 0x002fea000383ffff */
[----:B------:R-:W-:Y:S05]  /*7bc0*/  BRA `(.L_x_185) ;  /* 0xfffffff000587947 */ /* 0x000fea000383ffff */
.L_x_173:
[----:B------:R-:W-:Y:S01]  /*7bd0*/  BSSY B0, `(.L_x_186) ;  /* 0x0000006000007945 */ /* 0x000fe20003800000 */
[----:B------:R-:W-:-:S07]  /*7be0*/  IMAD.MOV.U32 R15, RZ, RZ, -0x1 ;  /* 0xffffffffff0f7424 */ /* 0x000fce00078e00ff */
[----:B------:R-:W-:Y:S05]  /*7bf0*/  WARPSYNC.COLLECTIVE R15, `(.L_x_187) ;  /* 0x000000000f0c7348 */ /* 0x000fea0003c00000 */
[----:B------:R-:W-:Y:S02]  /*7c00*/  ELECT P6, UR62, PT ;  /* 0x00000000003e782f */ /* 0x000fe400038c0000 */
[----:B------:R-:W-:Y:S01]  /*7c10*/  MOV R14, UR62 ;  /* 0x0000003e000e7c02 */ /* 0x000fe20008000f00 */
[----:B------:R-:W-:Y:S10]  /*7c20*/  ENDCOLLECTIVE ;  /* 0x000000000000791b */ /* 0x000ff40003800000 */
.L_x_187:
[----:B------:R-:W-:Y:S05]  /*7c30*/  BSYNC B0 ;  /* 0x0000000000007941 */ /* 0x000fea0003800000 */
.L_x_186:
[----:B------:R-:W-:Y:S05]  /*7c40*/  BRA `(.L_x_188) ;  /* 0xfffffff800a87947 */ /* 0x000fea000383ffff */
.L_x_177:
[----:B0-----:R0:W1:Y:S02]  /*7c50*/  SYNCS.PHASECHK.TRANS64.TRYWAIT P0, [R7+URZ], R2 ;  /* 0x00000002070075a7 */ /* 0x001064000800017f */
[----:B-1----:R-:W-:Y:S05]  /*7c60*/  @!P0 NANOSLEEP.SYNCS 0x989680 ;  /* 0x009896800000895d */ /* 0x002fea0003900000 */
[----:B------:R-:W1:Y:S02]  /*7c70*/  @!P0 SYNCS.PHASECHK.TRANS64 P0, [R7+URZ], R2 ;  /* 0x00000002070085a7 */ /* 0x000e64000800007f */
[----:B-1----:R-:W-:Y:S05]  /*7c80*/  @!P0 BRA `(.L_x_177) ;  /* 0xfffffffc00f08947 */ /* 0x002fea000383ffff */
[----:B------:R-:W-:Y:S05]  /*7c90*/  BRA `(.L_x_189) ;  /* 0xfffffff800e87947 */ /* 0x000fea000383ffff */
.L_x_178:
[----:B0-----:R0:W1:Y:S02]  /*7ca0*/  SYNCS.PHASECHK.TRANS64.TRYWAIT P0, [R9+URZ], R4 ;  /* 0x00000004090075a7 */ /* 0x001064000800017f */
[----:B-1----:R-:W-:Y:S05]  /*7cb0*/  @!P0 NANOSLEEP.SYNCS 0x989680 ;  /* 0x009896800000895d */ /* 0x002fea0003900000 */
[----:B------:R-:W1:Y:S02]  /*7cc0*/  @!P0 SYNCS.PHASECHK.TRANS64 P0, [R9+URZ], R4 ;  /* 0x00000004090085a7 */ /* 0x000e64000800007f */
[----:B-1----:R-:W-:Y:S05]  /*7cd0*/  @!P0 BRA `(.L_x_178) ;  /* 0xfffffffc00f08947 */ /* 0x002fea000383ffff */
[----:B------:R-:W-:Y:S05]  /*7ce0*/  BRA `(.L_x_190) ;  /* 0xfffffff800f87947 */ /* 0x000fea000383ffff */
.L_x_179:
[----:B0-----:R0:W1:Y:S02]  /*7cf0*/  SYNCS.PHASECHK.TRANS64.TRYWAIT P0, [R6+URZ], R5 ;  /* 0x00000005060075a7 */ /* 0x001064000800017f */
[----:B-1----:R-:W-:Y:S05]  /*7d00*/  @!P0 NANOSLEEP.SYNCS 0x989680 ;  /* 0x009896800000895d */ /* 0x002fea0003900000 */
[----:B------:R-:W1:Y:S02]  /*7d10*/  @!P0 SYNCS.PHASECHK.TRANS64 P0, [R6+URZ], R5 ;  /* 0x00000005060085a7 */ /* 0x000e64000800007f */
[----:B-1----:R-:W-:Y:S05]  /*7d20*/  @!P0 BRA `(.L_x_179) ;  /* 0xfffffffc00f08947 */ /* 0x002fea000383ffff */
[----:B------:R-:W-:Y:S05]  /*7d30*/  BRA `(.L_x_191) ;  /* 0xfffffffc00087947 */ /* 0x000fea000383ffff */
.L_x_180:
[----:B-1----:R1:W2:Y:S02]  /*7d40*/  SYNCS.PHASECHK.TRANS64.TRYWAIT P0, [R9+URZ], R4 ;  /* 0x00000004090075a7 */ /* 0x0022a4000800017f */
[----:B--2---:R-:W-:Y:S05]  /*7d50*/  @!P0 NANOSLEEP.SYNCS 0x989680 ;  /* 0x009896800000895d */ /* 0x004fea0003900000 */
[----:B------:R-:W2:Y:S02]  /*7d60*/  @!P0 SYNCS.PHASECHK.TRANS64 P0, [R9+URZ], R4 ;  /* 0x00000004090085a7 */ /* 0x000ea4000800007f */
[----:B--2---:R-:W-:Y:S05]  /*7d70*/  @!P0 BRA `(.L_x_180) ;  /* 0xfffffffc00f08947 */ /* 0x004fea000383ffff */
[----:B------:R-:W-:Y:S05]  /*7d80*/  BRA `(.L_x_192) ;  /* 0xfffffffc00107947 */ /* 0x000fea000383ffff */
.L_x_193:
[----:B------:R-:W-:-:S00]  /*7d90*/  BRA `(.L_x_193) ;  /* 0xfffffffc00fc7947 */ /* 0x000fc0000383ffff */
[----:B------:R-:W-:-:S00]  /*7da0*/  NOP ;  /* 0x0000000000007918 */ /* 0x000fc00000000000 */
        /* <DEDUP_REMOVED lines=13> */
.L_x_194:


//--------------------- .nv.global.init           --------------------------
	.section	.nv.global.init,"aw",@progbits
.nv.global.init:
	.type		$str$22,@object
	.size		$str$22,($str$23 - $str$22)
$str$22:
        /*0000*/ 	.byte	0x6b, 0x5f, 0x74, 0x69, 0x6c, 0x65, 0x5f, 0x63, 0x6f, 0x75, 0x6e, 0x74, 0x20, 0x3e, 0x3d, 0x20
        /*0010*/ 	.byte	0x31, 0x00
	.type		$str$23,@object
	.size		$str$23,(__unnamed_1 - $str$23)
$str$23:
        /*0012*/ 	.byte	0x2f, 0x74, 0x6d, 0x70, 0x2f, 0x63, 0x75, 0x74, 0x6c, 0x61, 0x73, 0x73, 0x5f, 0x73, 0x77, 0x65
        /*0022*/ 	.byte	0x65, 0x70, 0x5f, 0x73, 0x72, 0x63, 0x2f, 0x69, 0x6e, 0x63, 0x6c, 0x75, 0x64, 0x65, 0x2f, 0x63
        /*0032*/ 	.byte	0x75, 0x74, 0x6c, 0x61, 0x73, 0x73, 0x2f, 0x67, 0x65, 0x6d, 0x6d, 0x2f, 0x63, 0x6f, 0x6c, 0x6c
        /*0042*/ 	.byte	0x65, 0x63, 0x74, 0x69, 0x76, 0x65, 0x2f, 0x73, 0x6d, 0x39, 0x30, 0x5f, 0x6d, 0x6d, 0x61, 0x5f
        /*0052*/ 	.byte	0x74, 0x6d, 0x61, 0x5f, 0x67, 0x6d, 0x6d, 0x61, 0x5f, 0x73, 0x73, 0x5f, 0x77, 0x61, 0x72, 0x70
        /*0062*/ 	.byte	0x73, 0x70, 0x65, 0x63, 0x69, 0x61, 0x6c, 0x69, 0x7a, 0x65, 0x64, 0x2e, 0x68, 0x70, 0x70, 0x00
	.type		__unnamed_1,@object
	.size		__unnamed_1,(.L_0 - __unnamed_1)
__unnamed_1:
        /*0072*/ 	.byte	0x76, 0x6f, 0x69, 0x64, 0x20, 0x63, 0x75, 0x74, 0x6c, 0x61, 0x73, 0x73, 0x3a, 0x3a, 0x67, 0x65
        /* <DEDUP_REMOVED lines=175> */
        /*0b72*/ 	.byte	0x00
.L_0:


//--------------------- .nv.shared._ZN7cutlass13device_kernelINS_4gemm6kernel13GemmUniversalIN4cute5tupleIJiiiiEEENS1_10collective13CollectiveMmaINS1_34MainloopSm90TmaGmmaWarpSpecializedILi5ENS5_IJNS4_1CILi1EEESB_SB_EEENS1_35KernelTmaWarpSpecializedCooperativeEEENS5_IJNSA_ILi256EEENSA_ILi64EEENSA_ILi32EEEEEEfNS5_IJlSB_lEEEfSJ_NS4_8TiledMMAINS4_8MMA_AtomIJNS4_4SM904GMMA29MMA_64x64x8_F32TF32TF32_SS_TNILNSN_7ScaleInE1ELSP_1EEEEEENS4_6LayoutINS5_IJNSA_ILi2EEESB_SB_EEENS5_IJSB_NSA_ILi0EEESV_EEEEENS5_IJNS4_10UnderscoreESY_SY_EEEEENS4_13SM90_TMA_LOADENS4_14ComposedLayoutINS4_7SwizzleILi3ELi4ELi3EEENS4_18smem_ptr_flag_bitsILi32EEENSS_INS5_IJNSA_ILi8EEESH_EEENS5_IJSH_SB_EEEEEEEvNS4_8identityES11_S1B_vS1C_EENS_8epilogue10collective6detail29Sm90TmaWarpSpecializedAdapterINS1F_15DefaultEpilogueIfSJ_SJ_NS1E_6thread17LinearCombinationIfLi1EffLNS1J_9ScaleType4KindE0ELNS_15FloatRoundStyleE2EfEENS1_15EpilogueDefaultEEEEEvvEEEEvNT_6ParamsE --------------------------
	.section	.nv.shared._ZN7cutlass13device_kernelINS_4gemm6kernel13GemmUniversalIN4cute5tupleIJiiiiEEENS1_10collective13CollectiveMmaINS1_34MainloopSm90TmaGmmaWarpSpecializedILi5ENS5_IJNS4_1CILi1EEESB_SB_EEENS1_35KernelTmaWarpSpecializedCooperativeEEENS5_IJNSA_ILi256EEENSA_ILi64EEENSA_ILi32EEEEEEfNS5_IJlSB_lEEEfSJ_NS4_8TiledMMAINS4_8MMA_AtomIJNS4_4SM904GMMA29MMA_64x64x8_F32TF32TF32_SS_TNILNSN_7ScaleInE1ELSP_1EEEEEENS4_6LayoutINS5_IJNSA_ILi2EEESB_SB_EEENS5_IJSB_NSA_ILi0EEESV_EEEEENS5_IJNS4_10UnderscoreESY_SY_EEEEENS4_13SM90_TMA_LOADENS4_14ComposedLayoutINS4_7SwizzleILi3ELi4ELi3EEENS4_18smem_ptr_flag_bitsILi32EEENSS_INS5_IJNSA_ILi8EEESH_EEENS5_IJSH_SB_EEEEEEEvNS4_8identityES11_S1B_vS1C_EENS_8epilogue10collective6detail29Sm90TmaWarpSpecializedAdapterINS1F_15DefaultEpilogueIfSJ_SJ_NS1E_6thread17LinearCombinationIfLi1EffLNS1J_9ScaleType4KindE0ELNS_15FloatRoundStyleE2EfEENS1_15EpilogueDefaultEEEEEvvEEEEvNT_6ParamsE,"aw",@nobits
	.sectionflags	@""
	.align	16
	.zero		1024


//--------------------- .nv.shared.reserved.0     --------------------------
	.section	.nv.shared.reserved.0,"aw",@nobits
	.weak		__nv_reservedSMEM_offset_0_alias
	.size		__nv_reservedSMEM_offset_0_alias, 0, 0
	.other		__nv_reservedSMEM_offset_0_alias,@"STO_CUDA_RESERVED_SHARED STV_DEFAULT"
__nv_reservedSMEM_offset_0_alias:
	.zero		0


//--------------------- .nv.global                --------------------------
	.section	.nv.global,"aw",@nobits
.nv.global:
	.type		_ZN40_INTERNAL_19dc32c8_4_k_cu_a518c5ea_153044cute1_E,@object
	.size		_ZN40_INTERNAL_19dc32c8_4_k_cu_a518c5ea_153044cute1_E,(_ZN40_INTERNAL_19dc32c8_4_k_cu_a518c5ea_153044cuda3std3__45__cpo6cbeginE - _ZN40_INTERNAL_19dc32c8_4_k_cu_a518c5ea_153044cute1_E)
_ZN40_INTERNAL_19dc32c8_4_k_cu_a518c5ea_153044cute1_E:
	.zero		1
	.type		_ZN40_INTERNAL_19dc32c8_4_k_cu_a518c5ea_153044cuda3std3__45__cpo6cbeginE,@object
	.size		_ZN40_INTERNAL_19dc32c8_4_k_cu_a518c5ea_153044cuda3std3__45__cpo6cbeginE,(_ZN40_INTERNAL_19dc32c8_4_k_cu_a518c5ea_153044cuda3std3__48in_placeE - _ZN40_INTERNAL_19dc32c8_4_k_cu_a518c5ea_153044cuda3std3__45__cpo6cbeginE)
_ZN40_INTERNAL_19dc32c8_4_k_cu_a518c5ea_153044cuda3std3__45__cpo6cbeginE:
	.zero		1
	.type		_ZN40_INTERNAL_19dc32c8_4_k_cu_a518c5ea_153044cuda3std3__48in_placeE,@object
	.size		_ZN40_INTERNAL_19dc32c8_4_k_cu_a518c5ea_153044cuda3std3__48in_placeE,(_ZN40_INTERNAL_19dc32c8_4_k_cu_a518c5ea_153044cuda3std6ranges3__45__cpo9iter_moveE - _ZN40_INTERNAL_19dc32c8_4_k_cu_a518c5ea_153044cuda3std3__48in_placeE)
_ZN40_INTERNAL_19dc32c8_4_k_cu_a518c5ea_153044cuda3std3__48in_placeE:
	.zero		1
	.type		_ZN40_INTERNAL_19dc32c8_4_k_cu_a518c5ea_153044cuda3std6ranges3__45__cpo9iter_moveE,@object
	.size		_ZN40_INTERNAL_19dc32c8_4_k_cu_a518c5ea_153044cuda3std6ranges3__45__cpo9iter_moveE,(_ZN40_INTERNAL_19dc32c8_4_k_cu_a518c5ea_153044cuda3std3__45__cpo5beginE - _ZN40_INTERNAL_19dc32c8_4_k_cu_a518c5ea_153044cuda3std6ranges3__45__cpo9iter_moveE)
_ZN40_INTERNAL_19dc32c8_4_k_cu_a518c5ea_153044cuda3std6ranges3__45__cpo9iter_moveE:
	.zero		1
	.type		_ZN40_INTERNAL_19dc32c8_4_k_cu_a518c5ea_153044cuda3std3__45__cpo5beginE,@object
	.size		_ZN40_INTERNAL_19dc32c8_4_k_cu_a518c5ea_153044cuda3std3__45__cpo5beginE,(_ZN40_INTERNAL_19dc32c8_4_k_cu_a518c5ea_153044cuda3std3__442_GLOBAL__N__19dc32c8_4_k_cu_a518c5ea_153046ignoreE - _ZN40_INTERNAL_19dc32c8_4_k_cu_a518c5ea_153044cuda3std3__45__cpo5beginE)
_ZN40_INTERNAL_19dc32c8_4_k_cu_a518c5ea_153044cuda3std3__45__cpo5beginE:
	.zero		1
	.type		_ZN40_INTERNAL_19dc32c8_4_k_cu_a518c5ea_153044cuda3std3__442_GLOBAL__N__19dc32c8_4_k_cu_a518c5ea_153046ignoreE,@object
	.size		_ZN40_INTERNAL_19dc32c8_4_k_cu_a518c5ea_153044cuda3std3__442_GLOBAL__N__19dc32c8_4_k_cu_a518c5ea_153046ignoreE,(_ZN40_INTERNAL_19dc32c8_4_k_cu_a518c5ea_153044cute7productE - _ZN40_INTERNAL_19dc32c8_4_k_cu_a518c5ea_153044cuda3std3__442_GLOBAL__N__19dc32c8_4_k_cu_a518c5ea_153046ignoreE)
_ZN40_INTERNAL_19dc32c8_4_k_cu_a518c5ea_153044cuda3std3__442_GLOBAL__N__19dc32c8_4_k_cu_a518c5ea_153046ignoreE:
	.zero		1
	.type		_ZN40_INTERNAL_19dc32c8_4_k_cu_a518c5ea_153044cute7productE,@object
	.size		_ZN40_INTERNAL_19dc32c8_4_k_cu_a518c5ea_153044cute7productE,(_ZN40_INTERNAL_19dc32c8_4_k_cu_a518c5ea_153044cuda3std3__45__cpo3endE - _ZN40_INTERNAL_19dc32c8_4_k_cu_a518c5ea_153044cute7productE)
_ZN40_INTERNAL_19dc32c8_4_k_cu_a518c5ea_153044cute7productE:
	.zero		1
	.type		_ZN40_INTERNAL_19dc32c8_4_k_cu_a518c5ea_153044cuda3std3__45__cpo3endE,@object
	.size		_ZN40_INTERNAL_19dc32c8_4_k_cu_a518c5ea_153044cuda3std3__45__cpo3endE,(_ZN40_INTERNAL_19dc32c8_4_k_cu_a518c5ea_153044cuda3std3__419piecewise_constructE - _ZN40_INTERNAL_19dc32c8_4_k_cu_a518c5ea_153044cuda3std3__45__cpo3endE)
_ZN40_INTERNAL_19dc32c8_4_k_cu_a518c5ea_153044cuda3std3__45__cpo3endE:
	.zero		1
	.type		_ZN40_INTERNAL_19dc32c8_4_k_cu_a518c5ea_153044cuda3std3__419piecewise_constructE,@object
	.size		_ZN40_INTERNAL_19dc32c8_4_k_cu_a518c5ea_153044cuda3std3__419piecewise_constructE,(_ZN40_INTERNAL_19dc32c8_4_k_cu_a518c5ea_153044cuda3std3__45__cpo4cendE - _ZN40_INTERNAL_19dc32c8_4_k_cu_a518c5ea_153044cuda3std3__419piecewise_constructE)
_ZN40_INTERNAL_19dc32c8_4_k_cu_a518c5ea_153044cuda3std3__419piecewise_constructE:
	.zero		1
	.type		_ZN40_INTERNAL_19dc32c8_4_k_cu_a518c5ea_153044cuda3std3__45__cpo4cendE,@object
	.size		_ZN40_INTERNAL_19dc32c8_4_k_cu_a518c5ea_153044cuda3std3__45__cpo4cendE,(_ZN40_INTERNAL_19dc32c8_4_k_cu_a518c5ea_153044cuda3std6ranges3__45__cpo4swapE - _ZN40_INTERNAL_19dc32c8_4_k_cu_a518c5ea_153044cuda3std3__45__cpo4cendE)
_ZN40_INTERNAL_19dc32c8_4_k_cu_a518c5ea_153044cuda3std3__45__cpo4cendE:
	.zero		1
	.type		_ZN40_INTERNAL_19dc32c8_4_k_cu_a518c5ea_153044cuda3std6ranges3__45__cpo4swapE,@object
	.size		_ZN40_INTERNAL_19dc32c8_4_k_cu_a518c5ea_153044cuda3std6ranges3__45__cpo4swapE,(.L_8 - _ZN40_INTERNAL_19dc32c8_4_k_cu_a518c5ea_153044cuda3std6ranges3__45__cpo4swapE)
_ZN40_INTERNAL_19dc32c8_4_k_cu_a518c5ea_153044cuda3std6ranges3__45__cpo4swapE:
	.zero		1
.L_8:


//--------------------- .nv.constant0._ZN7cutlass13device_kernelINS_4gemm6kernel13GemmUniversalIN4cute5tupleIJiiiiEEENS1_10collective13CollectiveMmaINS1_34MainloopSm90TmaGmmaWarpSpecializedILi5ENS5_IJNS4_1CILi1EEESB_SB_EEENS1_35KernelTmaWarpSpecializedCooperativeEEENS5_IJNSA_ILi256EEENSA_ILi64EEENSA_ILi32EEEEEEfNS5_IJlSB_lEEEfSJ_NS4_8TiledMMAINS4_8MMA_AtomIJNS4_4SM904GMMA29MMA_64x64x8_F32TF32TF32_SS_TNILNSN_7ScaleInE1ELSP_1EEEEEENS4_6LayoutINS5_IJNSA_ILi2EEESB_SB_EEENS5_IJSB_NSA_ILi0EEESV_EEEEENS5_IJNS4_10UnderscoreESY_SY_EEEEENS4_13SM90_TMA_LOADENS4_14ComposedLayoutINS4_7SwizzleILi3ELi4ELi3EEENS4_18smem_ptr_flag_bitsILi32EEENSS_INS5_IJNSA_ILi8EEESH_EEENS5_IJSH_SB_EEEEEEEvNS4_8identityES11_S1B_vS1C_EENS_8epilogue10collective6detail29Sm90TmaWarpSpecializedAdapterINS1F_15DefaultEpilogueIfSJ_SJ_NS1E_6thread17LinearCombinationIfLi1EffLNS1J_9ScaleType4KindE0ELNS_15FloatRoundStyleE2EfEENS1_15EpilogueDefaultEEEEEvvEEEEvNT_6ParamsE --------------------------
	.section	.nv.constant0._ZN7cutlass13device_kernelINS_4gemm6kernel13GemmUniversalIN4cute5tupleIJiiiiEEENS1_10collective13CollectiveMmaINS1_34MainloopSm90TmaGmmaWarpSpecializedILi5ENS5_IJNS4_1CILi1EEESB_SB_EEENS1_35KernelTmaWarpSpecializedCooperativeEEENS5_IJNSA_ILi256EEENSA_ILi64EEENSA_ILi32EEEEEEfNS5_IJlSB_lEEEfSJ_NS4_8TiledMMAINS4_8MMA_AtomIJNS4_4SM904GMMA29MMA_64x64x8_F32TF32TF32_SS_TNILNSN_7ScaleInE1ELSP_1EEEEEENS4_6LayoutINS5_IJNSA_ILi2EEESB_SB_EEENS5_IJSB_NSA_ILi0EEESV_EEEEENS5_IJNS4_10UnderscoreESY_SY_EEEEENS4_13SM90_TMA_LOADENS4_14ComposedLayoutINS4_7SwizzleILi3ELi4ELi3EEENS4_18smem_ptr_flag_bitsILi32EEENSS_INS5_IJNSA_ILi8EEESH_EEENS5_IJSH_SB_EEEEEEEvNS4_8identityES11_S1B_vS1C_EENS_8epilogue10collective6detail29Sm90TmaWarpSpecializedAdapterINS1F_15DefaultEpilogueIfSJ_SJ_NS1E_6thread17LinearCombinationIfLi1EffLNS1J_9ScaleType4KindE0ELNS_15FloatRoundStyleE2EfEENS1_15EpilogueDefaultEEEEEvvEEEEvNT_6ParamsE,"a",@progbits
	.sectionflags	@""
	.align	4
.nv.constant0._ZN7cutlass13device_kernelINS_4gemm6kernel13GemmUniversalIN4cute5tupleIJiiiiEEENS1_10collective13CollectiveMmaINS1_34MainloopSm90TmaGmmaWarpSpecializedILi5ENS5_IJNS4_1CILi1EEESB_SB_EEENS1_35KernelTmaWarpSpecializedCooperativeEEENS5_IJNSA_ILi256EEENSA_ILi64EEENSA_ILi32EEEEEEfNS5_IJlSB_lEEEfSJ_NS4_8TiledMMAINS4_8MMA_AtomIJNS4_4SM904GMMA29MMA_64x64x8_F32TF32TF32_SS_TNILNSN_7ScaleInE1ELSP_1EEEEEENS4_6LayoutINS5_IJNSA_ILi2EEESB_SB_EEENS5_IJSB_NSA_ILi0EEESV_EEEEENS5_IJNS4_10UnderscoreESY_SY_EEEEENS4_13SM90_TMA_LOADENS4_14ComposedLayoutINS4_7SwizzleILi3ELi4ELi3EEENS4_18smem_ptr_flag_bitsILi32EEENSS_INS5_IJNSA_ILi8EEESH_EEENS5_IJSH_SB_EEEEEEEvNS4_8identityES11_S1B_vS1C_EENS_8epilogue10collective6detail29Sm90TmaWarpSpecializedAdapterINS1F_15DefaultEpilogueIfSJ_SJ_NS1E_6thread17LinearCombinationIfLi1EffLNS1J_9ScaleType4KindE0ELNS_15FloatRoundStyleE2EfEENS1_15EpilogueDefaultEEEEEvvEEEEvNT_6ParamsE:
	.zero		1664


//--------------------- SYMBOLS --------------------------

	.type		.nv.reservedSmem.offset0,@object
	.size		.nv.reservedSmem.offset0,0x4
	.type		__assertfail,@function
